	.target	sm_90a

	.elftype	@"ET_EXEC"


//--------------------- .note.nv.tkinfo           --------------------------
	.section	.note.nv.tkinfo,"",@"SHT_NOTE"
	.sectionflags	@"SHF_NOTE_NV_TKINFO"
	.tkinfo
        /*0018*/ 	.word	0x00000002
        /*0030*/ 	.string	""
        /*0030*/ 	.string	"ptxas"
        /*0030*/ 	.string	"Cuda compilation tools, release 13.0, V13.0.88"
        /*0030*/ 	.string	"Build cuda_13.0.r13.0/compiler.36424714_0"
        /*0030*/ 	.string	"-v  -suppress-debug-info  -lineinfo  -arch sm_90a "



//--------------------- .note.nv.cuinfo           --------------------------
	.section	.note.nv.cuinfo,"",@"SHT_NOTE"
	.sectionflags	@"SHF_NOTE_NV_CUINFO"
        /*0018*/ 	.short	0x0002
        /*001a*/ 	.short	0x005a
        /*001c*/ 	.short	0x0082
	.zero		2


//--------------------- .nv.info                  --------------------------
	.section	.nv.info,"",@"SHT_CUDA_INFO"
	.align	4


	//----- nvinfo : EIATTR_REGCOUNT
	.align		4
        /*0000*/ 	.byte	0x04, 0x2f
        /*0002*/ 	.short	(.L_1 - .L_0)
	.align		4
.L_0:
        /*0004*/ 	.word	index@(matmul_kernel)
        /*0008*/ 	.word	0x00000061


	//----- nvinfo : EIATTR_FRAME_SIZE
	.align		4
.L_1:
        /*000c*/ 	.byte	0x04, 0x11
        /*000e*/ 	.short	(.L_3 - .L_2)
	.align		4
.L_2:
        /*0010*/ 	.word	index@(matmul_kernel)
        /*0014*/ 	.word	0x00000000


	//----- nvinfo : EIATTR_MIN_STACK_SIZE
	.align		4
.L_3:
        /*0018*/ 	.byte	0x04, 0x12
        /*001a*/ 	.short	(.L_5 - .L_4)
	.align		4
.L_4:
        /*001c*/ 	.word	index@(matmul_kernel)
        /*0020*/ 	.word	0x00000000
.L_5:


//--------------------- .nv.compat                --------------------------
	.section	.nv.compat,"",@"SHT_CUDA_COMPAT_INFO"
	.align	4
        /*0000*/ 	.byte	0x02, 0x09, 0x01, 0x00, 0x02, 0x02, 0x04, 0x00, 0x02, 0x05, 0x05, 0x00, 0x03, 0x07, 0x01, 0x01
        /*0010*/ 	.byte	0x02, 0x03, 0x00, 0x00, 0x02, 0x06, 0x01, 0x00, 0x04, 0x0b, 0x08, 0x00, 0x00, 0x00, 0x00, 0x00
        /*0020*/ 	.byte	0x00, 0x00, 0x00, 0x00


//--------------------- .nv.info.matmul_kernel    --------------------------
	.section	.nv.info.matmul_kernel,"",@"SHT_CUDA_INFO"
	.sectionflags	@""
	.align	4


	//----- nvinfo : EIATTR_CUDA_API_VERSION
	.align		4
        /*0000*/ 	.byte	0x04, 0x37
        /*0002*/ 	.short	(.L_7 - .L_6)
.L_6:
        /*0004*/ 	.word	0x00000082


	//----- nvinfo : EIATTR_KPARAM_INFO
	.align		4
.L_7:
        /*0008*/ 	.byte	0x04, 0x17
        /*000a*/ 	.short	(.L_9 - .L_8)
.L_8:
        /*000c*/ 	.word	0x00000000
        /*0010*/ 	.short	0x000d
        /*0012*/ 	.short	0x0048
        /*0014*/ 	.byte	0x00, 0xf4, 0x21, 0x00


	//----- nvinfo : EIATTR_KPARAM_INFO
	.align		4
.L_9:
        /*0018*/ 	.byte	0x04, 0x17
        /*001a*/ 	.short	(.L_11 - .L_10)
.L_10:
        /*001c*/ 	.word	0x00000000
        /*0020*/ 	.short	0x000c
        /*0022*/ 	.short	0x0040
        /*0024*/ 	.byte	0x00, 0xf4, 0x21, 0x00


	//----- nvinfo : EIATTR_KPARAM_INFO
	.align		4
.L_11:
        /*0028*/ 	.byte	0x04, 0x17
        /*002a*/ 	.short	(.L_13 - .L_12)
.L_12:
        /*002c*/ 	.word	0x00000000
        /*0030*/ 	.short	0x000b
        /*0032*/ 	.short	0x0038
        /*0034*/ 	.byte	0x00, 0xf0, 0x11, 0x00


	//----- nvinfo : EIATTR_KPARAM_INFO
	.align		4
.L_13:
        /*0038*/ 	.byte	0x04, 0x17
        /*003a*/ 	.short	(.L_15 - .L_14)
.L_14:
        /*003c*/ 	.word	0x00000000
        /*0040*/ 	.short	0x000a
        /*0042*/ 	.short	0x0034
        /*0044*/ 	.byte	0x00, 0xf0, 0x11, 0x00


	//----- nvinfo : EIATTR_KPARAM_INFO
	.align		4
.L_15:
        /*0048*/ 	.byte	0x04, 0x17
        /*004a*/ 	.short	(.L_17 - .L_16)
.L_16:
        /*004c*/ 	.word	0x00000000
        /*0050*/ 	.short	0x0009
        /*0052*/ 	.short	0x0030
        /*0054*/ 	.byte	0x00, 0xf0, 0x11, 0x00


	//----- nvinfo : EIATTR_KPARAM_INFO
	.align		4
.L_17:
        /*0058*/ 	.byte	0x04, 0x17
        /*005a*/ 	.short	(.L_19 - .L_18)
.L_18:
        /*005c*/ 	.word	0x00000000
        /*0060*/ 	.short	0x0008
        /*0062*/ 	.short	0x002c
        /*0064*/ 	.byte	0x00, 0xf0, 0x11, 0x00


	//----- nvinfo : EIATTR_KPARAM_INFO
	.align		4
.L_19:
        /*0068*/ 	.byte	0x04, 0x17
        /*006a*/ 	.short	(.L_21 - .L_20)
.L_20:
        /*006c*/ 	.word	0x00000000
        /*0070*/ 	.short	0x0007
        /*0072*/ 	.short	0x0028
        /*0074*/ 	.byte	0x00, 0xf0, 0x11, 0x00


	//----- nvinfo : EIATTR_KPARAM_INFO
	.align		4
.L_21:
        /*0078*/ 	.byte	0x04, 0x17
        /*007a*/ 	.short	(.L_23 - .L_22)
.L_22:
        /*007c*/ 	.word	0x00000000
        /*0080*/ 	.short	0x0006
        /*0082*/ 	.short	0x0024
        /*0084*/ 	.byte	0x00, 0xf0, 0x11, 0x00


	//----- nvinfo : EIATTR_KPARAM_INFO
	.align		4
.L_23:
        /*0088*/ 	.byte	0x04, 0x17
        /*008a*/ 	.short	(.L_25 - .L_24)
.L_24:
        /*008c*/ 	.word	0x00000000
        /*0090*/ 	.short	0x0005
        /*0092*/ 	.short	0x0020
        /*0094*/ 	.byte	0x00, 0xf0, 0x11, 0x00


	//----- nvinfo : EIATTR_KPARAM_INFO
	.align		4
.L_25:
        /*0098*/ 	.byte	0x04, 0x17
        /*009a*/ 	.short	(.L_27 - .L_26)
.L_26:
        /*009c*/ 	.word	0x00000000
        /*00a0*/ 	.short	0x0004
        /*00a2*/ 	.short	0x001c
        /*00a4*/ 	.byte	0x00, 0xf0, 0x11, 0x00


	//----- nvinfo : EIATTR_KPARAM_INFO
	.align		4
.L_27:
        /*00a8*/ 	.byte	0x04, 0x17
        /*00aa*/ 	.short	(.L_29 - .L_28)
.L_28:
        /*00ac*/ 	.word	0x00000000
        /*00b0*/ 	.short	0x0003
        /*00b2*/ 	.short	0x0018
        /*00b4*/ 	.byte	0x00, 0xf0, 0x11, 0x00


	//----- nvinfo : EIATTR_KPARAM_INFO
	.align		4
.L_29:
        /*00b8*/ 	.byte	0x04, 0x17
        /*00ba*/ 	.short	(.L_31 - .L_30)
.L_30:
        /*00bc*/ 	.word	0x00000000
        /*00c0*/ 	.short	0x0002
        /*00c2*/ 	.short	0x0010
        /*00c4*/ 	.byte	0x00, 0xf4, 0x21, 0x00


	//----- nvinfo : EIATTR_KPARAM_INFO
	.align		4
.L_31:
        /*00c8*/ 	.byte	0x04, 0x17
        /*00ca*/ 	.short	(.L_33 - .L_32)
.L_32:
        /*00cc*/ 	.word	0x00000000
        /*00d0*/ 	.short	0x0001
        /*00d2*/ 	.short	0x0008
        /*00d4*/ 	.byte	0x00, 0xf4, 0x21, 0x00


	//----- nvinfo : EIATTR_KPARAM_INFO
	.align		4
.L_33:
        /*00d8*/ 	.byte	0x04, 0x17
        /*00da*/ 	.short	(.L_35 - .L_34)
.L_34:
        /*00dc*/ 	.word	0x00000000
        /*00e0*/ 	.short	0x0000
        /*00e2*/ 	.short	0x0000
        /*00e4*/ 	.byte	0x00, 0xf4, 0x21, 0x00


	//----- nvinfo : EIATTR_SPARSE_MMA_MASK
	.align		4
.L_35:
        /*00e8*/ 	.byte	0x03, 0x50
        /*00ea*/ 	.short	0x0000


	//----- nvinfo : EIATTR_MAXREG_COUNT
	.align		4
        /*00ec*/ 	.byte	0x03, 0x1b
        /*00ee*/ 	.short	0x00ff


	//----- nvinfo : EIATTR_NUM_BARRIERS
	.align		4
        /*00f0*/ 	.byte	0x02, 0x4c
        /*00f2*/ 	.byte	0x01
	.zero		1


	//----- nvinfo : EIATTR_MERCURY_ISA_VERSION
	.align		4
        /*00f4*/ 	.byte	0x03, 0x5f
        /*00f6*/ 	.short	0x0101


	//----- nvinfo : EIATTR_EXIT_INSTR_OFFSETS
	.align		4
        /*00f8*/ 	.byte	0x04, 0x1c
        /*00fa*/ 	.short	(.L_37 - .L_36)


	//   ....[0]....
.L_36:
        /*00fc*/ 	.word	0x00003280


	//   ....[1]....
        /*0100*/ 	.word	0x000032a0


	//----- nvinfo : EIATTR_REQNTID
	.align		4
.L_37:
        /*0104*/ 	.byte	0x04, 0x10
        /*0106*/ 	.short	(.L_39 - .L_38)
.L_38:
        /*0108*/ 	.word	0x00000100
        /*010c*/ 	.word	0x00000001
        /*0110*/ 	.word	0x00000001


	//----- nvinfo : EIATTR_CBANK_PARAM_SIZE
	.align		4
.L_39:
        /*0114*/ 	.byte	0x03, 0x19
        /*0116*/ 	.short	0x0050


	//----- nvinfo : EIATTR_PARAM_CBANK
	.align		4
        /*0118*/ 	.byte	0x04, 0x0a
        /*011a*/ 	.short	(.L_41 - .L_40)
	.align		4
.L_40:
        /*011c*/ 	.word	index@(.nv.constant0.matmul_kernel)
        /*0120*/ 	.short	0x0210
        /*0122*/ 	.short	0x0050


	//----- nvinfo : EIATTR_SW_WAR
	.align		4
.L_41:
        /*0124*/ 	.byte	0x04, 0x36
        /*0126*/ 	.short	(.L_43 - .L_42)
.L_42:
        /*0128*/ 	.word	0x00000008
.L_43:


//--------------------- .nv.callgraph             --------------------------
	.section	.nv.callgraph,"",@"SHT_CUDA_CALLGRAPH"
	.align	4
	.sectionentsize	8
	.align		4
        /*0000*/ 	.word	0x00000000
	.align		4
        /*0004*/ 	.word	0xffffffff
	.align		4
        /*0008*/ 	.word	0x00000000
	.align		4
        /*000c*/ 	.word	0xfffffffe
	.align		4
        /*0010*/ 	.word	0x00000000
	.align		4
        /*0014*/ 	.word	0xfffffffd
	.align		4
        /*0018*/ 	.word	0x00000000
	.align		4
        /*001c*/ 	.word	0xfffffffc


//--------------------- .text.matmul_kernel       --------------------------
	.section	.text.matmul_kernel,"ax",@progbits
	.align	128
        .global         matmul_kernel
        .type           matmul_kernel,@function
        .size           matmul_kernel,(.L_x_3 - matmul_kernel)
        .other          matmul_kernel,@"STO_CUDA_ENTRY STV_DEFAULT"
matmul_kernel:
.text.matmul_kernel:
[----:B------:R-:W-:Y:S08]  /*0000*/  LDC R1, c[0x0][0x28] ;  /* 0x00000a00ff017b82 */ /* 0x000ff00000000800 */
[----:B------:R-:W0:Y:S01]  /*0010*/  LDC.64 R10, c[0x0][0x228] ;  /* 0x00008a00ff0a7b82 */ /* 0x000e220000000a00 */
[----:B------:R-:W1:Y:S01]  /*0020*/  S2R R5, SR_CTAID.X ;  /* 0x0000000000057919 */ /* 0x000e620000002500 */
[----:B------:R-:W-:Y:S01]  /*0030*/  UMOV UR4, 0x400 ;  /* 0x0000040000047882 */ /* 0x000fe20000000000 */
[----:B------:R-:W-:Y:S01]  /*0040*/  ULDC.64 UR14, c[0x0][0x208] ;  /* 0x00008200000e7ab9 */ /* 0x000fe20000000a00 */
[----:B------:R-:W-:-:S02]  /*0050*/  CS2R R40, SRZ ;  /* 0x0000000000287805 */ /* 0x000fc4000001ff00 */
[----:B------:R-:W-:Y:S02]  /*0060*/  CS2R R42, SRZ ;  /* 0x00000000002a7805 */ /* 0x000fe4000001ff00 */
[----:B------:R-:W-:Y:S02]  /*0070*/  CS2R R44, SRZ ;  /* 0x00000000002c7805 */ /* 0x000fe4000001ff00 */
[----:B------:R-:W-:Y:S01]  /*0080*/  CS2R R46, SRZ ;  /* 0x00000000002e7805 */ /* 0x000fe2000001ff00 */
[----:B------:R-:W2:Y:S01]  /*0090*/  S2UR UR12, SR_CgaCtaId ;  /* 0x00000000000c79c3 */ /* 0x000ea20000008800 */
[----:B------:R-:W-:Y:S02]  /*00a0*/  CS2R R48, SRZ ;  /* 0x0000000000307805 */ /* 0x000fe4000001ff00 */
[----:B------:R-:W-:Y:S02]  /*00b0*/  CS2R R50, SRZ ;  /* 0x0000000000327805 */ /* 0x000fe4000001ff00 */
[----:B------:R-:W-:-:S02]  /*00c0*/  CS2R R52, SRZ ;  /* 0x0000000000347805 */ /* 0x000fc4000001ff00 */
[----:B------:R-:W-:Y:S02]  /*00d0*/  CS2R R54, SRZ ;  /* 0x0000000000367805 */ /* 0x000fe4000001ff00 */
[----:B------:R-:W-:Y:S02]  /*00e0*/  CS2R R24, SRZ ;  /* 0x0000000000187805 */ /* 0x000fe4000001ff00 */
[----:B------:R-:W-:Y:S02]  /*00f0*/  CS2R R26, SRZ ;  /* 0x00000000001a7805 */ /* 0x000fe4000001ff00 */
[----:B------:R-:W-:Y:S02]  /*0100*/  CS2R R28, SRZ ;  /* 0x00000000001c7805 */ /* 0x000fe4000001ff00 */
[----:B------:R-:W-:Y:S02]  /*0110*/  CS2R R30, SRZ ;  /* 0x00000000001e7805 */ /* 0x000fe4000001ff00 */
[----:B------:R-:W-:-:S02]  /*0120*/  CS2R R32, SRZ ;  /* 0x0000000000207805 */ /* 0x000fc4000001ff00 */
[----:B------:R-:W-:Y:S02]  /*0130*/  CS2R R34, SRZ ;  /* 0x0000000000227805 */ /* 0x000fe4000001ff00 */
[----:B------:R-:W-:Y:S02]  /*0140*/  CS2R R36, SRZ ;  /* 0x0000000000247805 */ /* 0x000fe4000001ff00 */
[----:B------:R-:W-:Y:S01]  /*0150*/  CS2R R38, SRZ ;  /* 0x0000000000267805 */ /* 0x000fe2000001ff00 */
[----:B0-----:R-:W-:-:S05]  /*0160*/  VIADD R0, R11, 0x1f ;  /* 0x0000001f0b007836 */ /* 0x001fca0000000000 */
[----:B------:R-:W-:Y:S01]  /*0170*/  SHF.R.S32.HI R3, RZ, 0x1f, R0 ;  /* 0x0000001fff037819 */ /* 0x000fe20000011400 */
[----:B--2---:R-:W-:-:S03]  /*0180*/  ULEA UR12, UR12, UR4, 0x18 ;  /* 0x000000040c0c7291 */ /* 0x004fc6000f8ec03f */
[----:B------:R-:W-:Y:S02]  /*0190*/  LEA.HI R3, R3, R0, RZ, 0x5 ;  /* 0x0000000003037211 */ /* 0x000fe400078f28ff */
[----:B-1----:R-:W-:Y:S02]  /*01a0*/  IABS R8, R5 ;  /* 0x0000000500087213 */ /* 0x002fe40000000000 */
[----:B------:R-:W-:-:S05]  /*01b0*/  SHF.R.S32.HI R3, RZ, 0x5, R3 ;  /* 0x00000005ff037819 */ /* 0x000fca0000011403 */
[----:B------:R-:W-:-:S05]  /*01c0*/  IMAD.SHL.U32 R4, R3, 0x8, RZ ;  /* 0x0000000803047824 */ /* 0x000fca00078e00ff */
[-C--:B------:R-:W-:Y:S02]  /*01d0*/  IABS R7, R4.reuse ;  /* 0x0000000400077213 */ /* 0x080fe40000000000 */
[----:B------:R-:W-:Y:S02]  /*01e0*/  IABS R12, R4 ;  /* 0x00000004000c7213 */ /* 0x000fe40000000000 */
[----:B------:R-:W0:Y:S08]  /*01f0*/  I2F.RP R0, R7 ;  /* 0x0000000700007306 */ /* 0x000e300000209400 */
[----:B0-----:R-:W0:Y:S02]  /*0200*/  MUFU.RCP R0, R0 ;  /* 0x0000000000007308 */ /* 0x001e240000001000 */
[----:B0-----:R-:W-:-:S02]  /*0210*/  VIADD R2, R0, 0xffffffe ;  /* 0x0ffffffe00027836 */ /* 0x001fc40000000000 */
[----:B------:R-:W-:-:S04]  /*0220*/  IMAD.MOV R0, RZ, RZ, -R12 ;  /* 0x000000ffff007224 */ /* 0x000fc800078e0a0c */
[----:B------:R0:W1:Y:S02]  /*0230*/  F2I.FTZ.U32.TRUNC.NTZ R3, R2 ;  /* 0x0000000200037305 */ /* 0x000064000021f000 */
[----:B0-----:R-:W-:Y:S02]  /*0240*/  IMAD.MOV.U32 R2, RZ, RZ, RZ ;  /* 0x000000ffff027224 */ /* 0x001fe400078e00ff */
[----:B-1----:R-:W-:-:S04]  /*0250*/  IMAD.MOV R6, RZ, RZ, -R3 ;  /* 0x000000ffff067224 */ /* 0x002fc800078e0a03 */
[----:B------:R-:W-:Y:S02]  /*0260*/  IMAD R9, R6, R7, RZ ;  /* 0x0000000706097224 */ /* 0x000fe400078e02ff */
[----:B------:R-:W-:Y:S02]  /*0270*/  IMAD.MOV.U32 R6, RZ, RZ, R8 ;  /* 0x000000ffff067224 */ /* 0x000fe400078e0008 */
[----:B------:R-:W-:-:S06]  /*0280*/  IMAD.HI.U32 R3, R3, R9, R2 ;  /* 0x0000000903037227 */ /* 0x000fcc00078e0002 */
[----:B------:R-:W-:-:S04]  /*0290*/  IMAD.HI.U32 R3, R3, R6, RZ ;  /* 0x0000000603037227 */ /* 0x000fc800078e00ff */
[----:B------:R-:W-:-:S05]  /*02a0*/  IMAD R0, R3, R0, R6 ;  /* 0x0000000003007224 */ /* 0x000fca00078e0206 */
[----:B------:R-:W-:-:S13]  /*02b0*/  ISETP.GT.U32.AND P1, PT, R7, R0, PT ;  /* 0x000000000700720c */ /* 0x000fda0003f24070 */
[----:B------:R-:W-:Y:S02]  /*02c0*/  @!P1 IMAD.IADD R0, R0, 0x1, -R7 ;  /* 0x0000000100009824 */ /* 0x000fe400078e0a07 */
[----:B------:R-:W-:Y:S01]  /*02d0*/  @!P1 VIADD R3, R3, 0x1 ;  /* 0x0000000103039836 */ /* 0x000fe20000000000 */
[----:B------:R-:W-:Y:S02]  /*02e0*/  ISETP.NE.AND P1, PT, R4, RZ, PT ;  /* 0x000000ff0400720c */ /* 0x000fe40003f25270 */
[----:B------:R-:W-:Y:S02]  /*02f0*/  ISETP.GE.U32.AND P0, PT, R0, R7, PT ;  /* 0x000000070000720c */ /* 0x000fe40003f06070 */
[----:B------:R-:W-:-:S04]  /*0300*/  LOP3.LUT R0, R5, R4, RZ, 0x3c, !PT ;  /* 0x0000000405007212 */ /* 0x000fc800078e3cff */
[----:B------:R-:W-:Y:S01]  /*0310*/  ISETP.GE.AND P2, PT, R0, RZ, PT ;  /* 0x000000ff0000720c */ /* 0x000fe20003f46270 */
[----:B------:R-:W-:-:S06]  /*0320*/  VIADD R0, R10, 0xff ;  /* 0x000000ff0a007836 */ /* 0x000fcc0000000000 */
[----:B------:R-:W-:-:S04]  /*0330*/  @P0 VIADD R3, R3, 0x1 ;  /* 0x0000000103030836 */ /* 0x000fc80000000000 */
[----:B------:R-:W-:Y:S01]  /*0340*/  IMAD.MOV.U32 R2, RZ, RZ, R3 ;  /* 0x000000ffff027224 */ /* 0x000fe200078e0003 */
[----:B------:R-:W-:-:S03]  /*0350*/  SHF.R.S32.HI R3, RZ, 0x1f, R0 ;  /* 0x0000001fff037819 */ /* 0x000fc60000011400 */
[----:B------:R-:W-:Y:S01]  /*0360*/  @!P2 IMAD.MOV R2, RZ, RZ, -R2 ;  /* 0x000000ffff02a224 */ /* 0x000fe200078e0a02 */
[----:B------:R-:W-:Y:S02]  /*0370*/  @!P1 LOP3.LUT R2, RZ, R4, RZ, 0x33, !PT ;  /* 0x00000004ff029212 */ /* 0x000fe400078e33ff */
[----:B------:R-:W-:-:S03]  /*0380*/  LEA.HI R3, R3, R0, RZ, 0x8 ;  /* 0x0000000003037211 */ /* 0x000fc600078f40ff */
[----:B------:R-:W-:Y:S02]  /*0390*/  IMAD.SHL.U32 R6, R2, 0x8, RZ ;  /* 0x0000000802067824 */ /* 0x000fe400078e00ff */
[----:B------:R-:W-:-:S03]  /*03a0*/  IMAD.MOV R2, RZ, RZ, -R2 ;  /* 0x000000ffff027224 */ /* 0x000fc600078e0a02 */
[----:B------:R-:W-:Y:S01]  /*03b0*/  LEA.HI.SX32 R3, R3, -R6, 0x18 ;  /* 0x8000000603037211 */ /* 0x000fe200078fc2ff */
[----:B------:R-:W-:-:S03]  /*03c0*/  IMAD R13, R4, R2, R5 ;  /* 0x00000002040d7224 */ /* 0x000fc600078e0205 */
[----:B------:R-:W-:-:S04]  /*03d0*/  VIMNMX R8, R3, 0x8, PT ;  /* 0x0000000803087848 */ /* 0x000fc80003fe0100 */
[-C--:B------:R-:W-:Y:S02]  /*03e0*/  IABS R7, R8.reuse ;  /* 0x0000000800077213 */ /* 0x080fe40000000000 */
[----:B------:R-:W-:Y:S02]  /*03f0*/  IABS R4, R8 ;  /* 0x0000000800047213 */ /* 0x000fe40000000000 */
[----:B------:R-:W0:Y:S08]  /*0400*/  I2F.RP R0, R7 ;  /* 0x0000000700007306 */ /* 0x000e300000209400 */
[----:B0-----:R-:W0:Y:S02]  /*0410*/  MUFU.RCP R0, R0 ;  /* 0x0000000000007308 */ /* 0x001e240000001000 */
[----:B0-----:R-:W-:-:S02]  /*0420*/  VIADD R3, R0, 0xffffffe ;  /* 0x0ffffffe00037836 */ /* 0x001fc40000000000 */
[----:B------:R-:W-:-:S04]  /*0430*/  IMAD.MOV R0, RZ, RZ, -R4 ;  /* 0x000000ffff007224 */ /* 0x000fc800078e0a04 */
[----:B------:R-:W0:Y:S02]  /*0440*/  F2I.FTZ.U32.TRUNC.NTZ R3, R3 ;  /* 0x0000000300037305 */ /* 0x000e24000021f000 */
[----:B0-----:R-:W-:-:S04]  /*0450*/  IMAD.MOV R9, RZ, RZ, -R3 ;  /* 0x000000ffff097224 */ /* 0x001fc800078e0a03 */
[----:B------:R-:W-:Y:S01]  /*0460*/  IMAD.MOV.U32 R2, RZ, RZ, R9 ;  /* 0x000000ffff027224 */ /* 0x000fe200078e0009 */
[----:B------:R-:W-:-:S03]  /*0470*/  IABS R9, R13 ;  /* 0x0000000d00097213 */ /* 0x000fc60000000000 */
[----:B------:R-:W-:Y:S02]  /*0480*/  IMAD R5, R2, R7, RZ ;  /* 0x0000000702057224 */ /* 0x000fe400078e02ff */
[----:B------:R-:W-:-:S04]  /*0490*/  IMAD.MOV.U32 R2, RZ, RZ, RZ ;  /* 0x000000ffff027224 */ /* 0x000fc800078e00ff */
[----:B------:R-:W-:Y:S01]  /*04a0*/  IMAD.HI.U32 R2, R3, R5, R2 ;  /* 0x0000000503027227 */ /* 0x000fe200078e0002 */
[----:B------:R-:W-:-:S04]  /*04b0*/  LOP3.LUT R3, R13, R8, RZ, 0x3c, !PT ;  /* 0x000000080d037212 */ /* 0x000fc800078e3cff */
[----:B------:R-:W-:Y:S01]  /*04c0*/  ISETP.GE.AND P2, PT, R3, RZ, PT ;  /* 0x000000ff0300720c */ /* 0x000fe20003f46270 */
[----:B------:R-:W-:-:S04]  /*04d0*/  IMAD.HI.U32 R2, R2, R9, RZ ;  /* 0x0000000902027227 */ /* 0x000fc800078e00ff */
[----:B------:R-:W-:-:S05]  /*04e0*/  IMAD R0, R2, R0, R9 ;  /* 0x0000000002007224 */ /* 0x000fca00078e0209 */
[----:B------:R-:W-:-:S13]  /*04f0*/  ISETP.GT.U32.AND P1, PT, R7, R0, PT ;  /* 0x000000000700720c */ /* 0x000fda0003f24070 */
[----:B------:R-:W-:Y:S02]  /*0500*/  @!P1 IMAD.IADD R0, R0, 0x1, -R7 ;  /* 0x0000000100009824 */ /* 0x000fe400078e0a07 */
[----:B------:R-:W-:Y:S01]  /*0510*/  @!P1 VIADD R2, R2, 0x1 ;  /* 0x0000000102029836 */ /* 0x000fe20000000000 */
[----:B------:R-:W-:Y:S02]  /*0520*/  ISETP.NE.AND P1, PT, R8, RZ, PT ;  /* 0x000000ff0800720c */ /* 0x000fe40003f25270 */
[----:B------:R-:W-:Y:S02]  /*0530*/  ISETP.GE.U32.AND P0, PT, R0, R7, PT ;  /* 0x000000070000720c */ /* 0x000fe40003f06070 */
[----:B------:R-:W0:Y:S11]  /*0540*/  S2R R0, SR_TID.X ;  /* 0x0000000000007919 */ /* 0x000e360000002100 */
[----:B------:R-:W-:-:S04]  /*0550*/  @P0 VIADD R2, R2, 0x1 ;  /* 0x0000000102020836 */ /* 0x000fc80000000000 */
[----:B------:R-:W-:Y:S01]  /*0560*/  @!P2 IMAD.MOV R2, RZ, RZ, -R2 ;  /* 0x000000ffff02a224 */ /* 0x000fe200078e0a02 */
[----:B------:R-:W-:-:S05]  /*0570*/  @!P1 LOP3.LUT R2, RZ, R8, RZ, 0x33, !PT ;  /* 0x00000008ff029212 */ /* 0x000fca00078e33ff */
[----:B------:R-:W-:Y:S02]  /*0580*/  IMAD.MOV R3, RZ, RZ, -R2 ;  /* 0x000000ffff037224 */ /* 0x000fe400078e0a02 */
[----:B------:R-:W-:Y:S02]  /*0590*/  IMAD.SHL.U32 R66, R2, 0x20, RZ ;  /* 0x0000002002427824 */ /* 0x000fe400078e00ff */
[----:B------:R-:W-:-:S04]  /*05a0*/  IMAD R3, R8, R3, R13 ;  /* 0x0000000308037224 */ /* 0x000fc800078e020d */
[----:B------:R-:W-:Y:S02]  /*05b0*/  IMAD.IADD R3, R6, 0x1, R3 ;  /* 0x0000000106037824 */ /* 0x000fe400078e0203 */
[----:B------:R-:W1:Y:S01]  /*05c0*/  LDC R6, c[0x0][0x230] ;  /* 0x00008c00ff067b82 */ /* 0x000e620000000800 */
[C---:B0-----:R-:W-:Y:S02]  /*05d0*/  LOP3.LUT R12, R0.reuse, 0xff, RZ, 0xc0, !PT ;  /* 0x000000ff000c7812 */ /* 0x041fe400078ec0ff */
[----:B------:R-:W-:-:S03]  /*05e0*/  LOP3.LUT R7, R0, 0xe0, RZ, 0xc0, !PT ;  /* 0x000000e000077812 */ /* 0x000fc600078ec0ff */
[----:B------:R-:W-:Y:S02]  /*05f0*/  IMAD R12, R3, 0x100, R12 ;  /* 0x00000100030c7824 */ /* 0x000fe400078e020c */
[----:B-1----:R-:W-:-:S05]  /*0600*/  VIADD R6, R6, 0x1f ;  /* 0x0000001f06067836 */ /* 0x002fca0000000000 */
[----:B------:R-:W-:-:S13]  /*0610*/  ISETP.GE.AND P0, PT, R6, 0x20, PT ;  /* 0x000000200600780c */ /* 0x000fda0003f06270 */
[----:B------:R-:W-:Y:S05]  /*0620*/  @!P0 BRA `(.L_x_0) ;  /* 0x0000001800d88947 */ /* 0x000fea0003800000 */
[----:B------:R-:W-:Y:S01]  /*0630*/  IABS R16, R10 ;  /* 0x0000000a00107213 */ /* 0x000fe20000000000 */
[----:B------:R-:W-:Y:S01]  /*0640*/  IMAD.SHL.U32 R65, R0, 0x20, RZ ;  /* 0x0000002000417824 */ /* 0x000fe200078e00ff */
[----:B------:R-:W-:Y:S01]  /*0650*/  IABS R14, R11 ;  /* 0x0000000b000e7213 */ /* 0x000fe20000000000 */
[----:B------:R-:W0:Y:S01]  /*0660*/  LDC R60, c[0x0][0x238] ;  /* 0x00008e00ff3c7b82 */ /* 0x000e220000000800 */
[----:B------:R-:W1:Y:S01]  /*0670*/  I2F.RP R9, R16 ;  /* 0x0000001000097306 */ /* 0x000e620000209400 */
[----:B------:R-:W-:Y:S01]  /*0680*/  IABS R15, R12 ;  /* 0x0000000c000f7213 */ /* 0x000fe20000000000 */
[----:B------:R-:W-:Y:S01]  /*0690*/  ULDC.64 UR4, c[0x0][0x218] ;  /* 0x0000860000047ab9 */ /* 0x000fe20000000a00 */
[----:B------:R-:W-:Y:S01]  /*06a0*/  LEA.HI R18, R7, R66, RZ, 0x1b ;  /* 0x0000004207127211 */ /* 0x000fe200078fd8ff */
[----:B------:R-:W-:Y:S01]  /*06b0*/  ULDC UR6, c[0x0][0x234] ;  /* 0x00008d0000067ab9 */ /* 0x000fe20000000800 */
[----:B------:R-:W-:Y:S01]  /*06c0*/  ULDC.64 UR8, c[0x0][0x210] ;  /* 0x0000840000087ab9 */ /* 0x000fe20000000a00 */
[----:B------:R-:W-:Y:S01]  /*06d0*/  ULDC UR7, c[0x0][0x240] ;  /* 0x0000900000077ab9 */ /* 0x000fe20000000800 */
[----:B------:R-:W-:Y:S01]  /*06e0*/  IABS R17, R18 ;  /* 0x0000001200117213 */ /* 0x000fe20000000000 */
[----:B------:R-:W2:Y:S01]  /*06f0*/  I2F.RP R8, R14 ;  /* 0x0000000e00087306 */ /* 0x000ea20000209400 */
[C---:B------:R-:W-:Y:S01]  /*0700*/  VIADD R19, R18.reuse, 0x18 ;  /* 0x0000001812137836 */ /* 0x040fe20000000000 */
[C---:B------:R-:W-:Y:S01]  /*0710*/  ISETP.GE.AND P1, PT, R18.reuse, RZ, PT ;  /* 0x000000ff1200720c */ /* 0x040fe20003f26270 */
[C---:B------:R-:W-:Y:S01]  /*0720*/  VIADD R20, R18.reuse, 0x10 ;  /* 0x0000001012147836 */ /* 0x040fe20000000000 */
[----:B------:R-:W-:Y:S01]  /*0730*/  CS2R R40, SRZ ;  /* 0x0000000000287805 */ /* 0x000fe2000001ff00 */
[----:B------:R-:W-:Y:S01]  /*0740*/  VIADD R21, R18, 0x8 ;  /* 0x0000000812157836 */ /* 0x000fe20000000000 */
[----:B------:R-:W-:-:S02]  /*0750*/  CS2R R42, SRZ ;  /* 0x00000000002a7805 */ /* 0x000fc4000001ff00 */
[----:B------:R-:W-:Y:S01]  /*0760*/  CS2R R44, SRZ ;  /* 0x00000000002c7805 */ /* 0x000fe2000001ff00 */
[----:B-1----:R-:W1:Y:S01]  /*0770*/  MUFU.RCP R9, R9 ;  /* 0x0000000900097308 */ /* 0x002e620000001000 */
[----:B------:R-:W-:Y:S02]  /*0780*/  CS2R R46, SRZ ;  /* 0x00000000002e7805 */ /* 0x000fe4000001ff00 */
[----:B------:R-:W-:Y:S02]  /*0790*/  CS2R R48, SRZ ;  /* 0x0000000000307805 */ /* 0x000fe4000001ff00 */
[----:B------:R-:W-:Y:S02]  /*07a0*/  CS2R R50, SRZ ;  /* 0x0000000000327805 */ /* 0x000fe4000001ff00 */
[----:B------:R-:W-:Y:S02]  /*07b0*/  CS2R R52, SRZ ;  /* 0x0000000000347805 */ /* 0x000fe4000001ff00 */
[----:B------:R-:W-:-:S02]  /*07c0*/  CS2R R54, SRZ ;  /* 0x0000000000367805 */ /* 0x000fc4000001ff00 */
[----:B------:R-:W-:Y:S02]  /*07d0*/  CS2R R24, SRZ ;  /* 0x0000000000187805 */ /* 0x000fe4000001ff00 */
[----:B------:R-:W-:Y:S01]  /*07e0*/  CS2R R26, SRZ ;  /* 0x00000000001a7805 */ /* 0x000fe2000001ff00 */
[----:B--2---:R-:W2:Y:S01]  /*07f0*/  MUFU.RCP R8, R8 ;  /* 0x0000000800087308 */ /* 0x004ea20000001000 */
[----:B------:R-:W-:Y:S02]  /*0800*/  CS2R R28, SRZ ;  /* 0x00000000001c7805 */ /* 0x000fe4000001ff00 */
[----:B------:R-:W-:Y:S02]  /*0810*/  CS2R R30, SRZ ;  /* 0x00000000001e7805 */ /* 0x000fe4000001ff00 */
[----:B------:R-:W-:Y:S02]  /*0820*/  CS2R R32, SRZ ;  /* 0x0000000000207805 */ /* 0x000fe4000001ff00 */
[----:B------:R-:W-:-:S02]  /*0830*/  CS2R R34, SRZ ;  /* 0x0000000000227805 */ /* 0x000fc4000001ff00 */
[----:B------:R-:W-:Y:S02]  /*0840*/  CS2R R36, SRZ ;  /* 0x0000000000247805 */ /* 0x000fe4000001ff00 */
[----:B------:R-:W-:Y:S01]  /*0850*/  CS2R R38, SRZ ;  /* 0x0000000000267805 */ /* 0x000fe2000001ff00 */
[C---:B0-----:R-:W-:Y:S01]  /*0860*/  IMAD R57, R60.reuse, 0x3, RZ ;  /* 0x000000033c397824 */ /* 0x041fe200078e02ff */
[----:B------:R-:W-:Y:S01]  /*0870*/  ULDC UR16, c[0x0][0x238] ;  /* 0x00008e0000107ab9 */ /* 0x000fe20000000800 */
[----:B-1----:R-:W-:Y:S02]  /*0880*/  VIADD R4, R9, 0xffffffe ;  /* 0x0ffffffe09047836 */ /* 0x002fe40000000000 */
[----:B------:R-:W-:Y:S02]  /*0890*/  IMAD.SHL.U32 R56, R60, 0x2, RZ ;  /* 0x000000023c387824 */ /* 0x000fe400078e00ff */
[----:B------:R0:W1:Y:S01]  /*08a0*/  F2I.FTZ.U32.TRUNC.NTZ R5, R4 ;  /* 0x0000000400057305 */ /* 0x000062000021f000 */
[----:B--2---:R-:W-:-:S07]  /*08b0*/  VIADD R2, R8, 0xffffffe ;  /* 0x0ffffffe08027836 */ /* 0x004fce0000000000 */
[----:B------:R2:W3:Y:S01]  /*08c0*/  F2I.FTZ.U32.TRUNC.NTZ R3, R2 ;  /* 0x0000000200037305 */ /* 0x0004e2000021f000 */
[----:B0-----:R-:W-:Y:S02]  /*08d0*/  IMAD.MOV.U32 R4, RZ, RZ, RZ ;  /* 0x000000ffff047224 */ /* 0x001fe400078e00ff */
[----:B-1----:R-:W-:Y:S02]  /*08e0*/  IMAD.MOV R13, RZ, RZ, -R5 ;  /* 0x000000ffff0d7224 */ /* 0x002fe400078e0a05 */
[----:B--2---:R-:W-:Y:S02]  /*08f0*/  IMAD.MOV.U32 R2, RZ, RZ, RZ ;  /* 0x000000ffff027224 */ /* 0x004fe400078e00ff */
[----:B------:R-:W-:-:S04]  /*0900*/  IMAD R13, R13, R16, RZ ;  /* 0x000000100d0d7224 */ /* 0x000fc800078e02ff */
[----:B------:R-:W-:-:S04]  /*0910*/  IMAD.HI.U32 R5, R5, R13, R4 ;  /* 0x0000000d05057227 */ /* 0x000fc800078e0004 */
[----:B---3--:R-:W-:Y:S02]  /*0920*/  IMAD.MOV R9, RZ, RZ, -R3 ;  /* 0x000000ffff097224 */ /* 0x008fe400078e0a03 */
[----:B------:R-:W-:-:S04]  /*0930*/  IMAD.HI.U32 R5, R5, R15, RZ ;  /* 0x0000000f05057227 */ /* 0x000fc800078e00ff */
[----:B------:R-:W-:Y:S02]  /*0940*/  IMAD.MOV R5, RZ, RZ, -R5 ;  /* 0x000000ffff057224 */ /* 0x000fe400078e0a05 */
[----:B------:R-:W-:Y:S01]  /*0950*/  IMAD R7, R9, R14, RZ ;  /* 0x0000000e09077224 */ /* 0x000fe200078e02ff */
[----:B------:R-:W-:Y:S01]  /*0960*/  IABS R9, R20 ;  /* 0x0000001400097213 */ /* 0x000fe20000000000 */
[C---:B------:R-:W-:Y:S01]  /*0970*/  IMAD R13, R16.reuse, R5, R15 ;  /* 0x00000005100d7224 */ /* 0x040fe200078e020f */
[----:B------:R-:W-:Y:S01]  /*0980*/  IABS R15, R21 ;  /* 0x00000015000f7213 */ /* 0x000fe20000000000 */
[----:B------:R-:W-:Y:S01]  /*0990*/  IMAD.HI.U32 R2, R3, R7, R2 ;  /* 0x0000000703027227 */ /* 0x000fe200078e0002 */
[----:B------:R-:W-:Y:S02]  /*09a0*/  IABS R7, R19 ;  /* 0x0000001300077213 */ /* 0x000fe40000000000 */
[----:B------:R-:W-:-:S03]  /*09b0*/  ISETP.GT.U32.AND P0, PT, R16, R13, PT ;  /* 0x0000000d1000720c */ /* 0x000fc60003f04070 */
[----:B------:R-:W-:-:S04]  /*09c0*/  IMAD.HI.U32 R3, R2, R7, RZ ;  /* 0x0000000702037227 */ /* 0x000fc800078e00ff */
[----:B------:R-:W-:-:S04]  /*09d0*/  IMAD.HI.U32 R4, R2, R9, RZ ;  /* 0x0000000902047227 */ /* 0x000fc800078e00ff */
[----:B------:R-:W-:Y:S02]  /*09e0*/  IMAD.MOV R3, RZ, RZ, -R3 ;  /* 0x000000ffff037224 */ /* 0x000fe400078e0a03 */
[----:B------:R-:W-:-:S04]  /*09f0*/  IMAD.HI.U32 R5, R2, R15, RZ ;  /* 0x0000000f02057227 */ /* 0x000fc800078e00ff */
[----:B------:R-:W-:Y:S02]  /*0a00*/  IMAD.MOV R8, RZ, RZ, -R4 ;  /* 0x000000ffff087224 */ /* 0x000fe400078e0a04 */
[C---:B------:R-:W-:Y:S01]  /*0a10*/  IMAD R4, R14.reuse, R3, R7 ;  /* 0x000000030e047224 */ /* 0x040fe200078e0207 */
[----:B------:R-:W-:Y:S01]  /*0a20*/  SHF.R.S32.HI R3, RZ, 0x1f, R6 ;  /* 0x0000001fff037819 */ /* 0x000fe20000011406 */
[----:B------:R-:W-:Y:S02]  /*0a30*/  IMAD.MOV R5, RZ, RZ, -R5 ;  /* 0x000000ffff057224 */ /* 0x000fe400078e0a05 */
[C---:B------:R-:W-:Y:S01]  /*0a40*/  IMAD R7, R14.reuse, R8, R9 ;  /* 0x000000080e077224 */ /* 0x040fe200078e0209 */
[----:B------:R-:W-:Y:S01]  /*0a50*/  ISETP.GT.U32.AND P3, PT, R14, R4, PT ;  /* 0x000000040e00720c */ /* 0x000fe20003f64070 */
[----:B------:R-:W-:Y:S01]  /*0a60*/  @!P0 IMAD.IADD R13, R13, 0x1, -R16 ;  /* 0x000000010d0d8824 */ /* 0x000fe200078e0a10 */
[----:B------:R-:W-:Y:S01]  /*0a70*/  LEA.HI R3, R3, R6, RZ, 0x5 ;  /* 0x0000000603037211 */ /* 0x000fe200078f28ff */
[----:B------:R-:W-:Y:S01]  /*0a80*/  IMAD.HI.U32 R2, R2, R17, RZ ;  /* 0x0000001102027227 */ /* 0x000fe200078e00ff */
[----:B------:R-:W-:-:S02]  /*0a90*/  ISETP.GT.U32.AND P4, PT, R14, R7, PT ;  /* 0x000000070e00720c */ /* 0x000fc40003f84070 */
[----:B------:R-:W-:Y:S01]  /*0aa0*/  ISETP.GT.U32.AND P0, PT, R16, R13, PT ;  /* 0x0000000d1000720c */ /* 0x000fe20003f04070 */
[C---:B------:R-:W-:Y:S01]  /*0ab0*/  IMAD R8, R14.reuse, R5, R15 ;  /* 0x000000050e087224 */ /* 0x040fe200078e020f */
[----:B------:R-:W-:Y:S01]  /*0ac0*/  LOP3.LUT R5, RZ, R11, RZ, 0x33, !PT ;  /* 0x0000000bff057212 */ /* 0x000fe200078e33ff */
[----:B------:R-:W-:Y:S01]  /*0ad0*/  IMAD.MOV R2, RZ, RZ, -R2 ;  /* 0x000000ffff027224 */ /* 0x000fe200078e0a02 */
[----:B------:R-:W0:Y:S01]  /*0ae0*/  LDC R15, c[0x0][0x23c] ;  /* 0x00008f00ff0f7b82 */ /* 0x000e220000000800 */
[----:B------:R-:W-:Y:S02]  /*0af0*/  SHF.R.S32.HI R61, RZ, 0x5, R3 ;  /* 0x00000005ff3d7819 */ /* 0x000fe40000011403 */
[C---:B------:R-:W-:Y:S01]  /*0b00*/  ISETP.GT.U32.AND P5, PT, R14.reuse, R8, PT ;  /* 0x000000080e00720c */ /* 0x040fe20003fa4070 */
[----:B------:R-:W-:Y:S01]  /*0b10*/  IMAD R9, R14, R2, R17 ;  /* 0x000000020e097224 */ /* 0x000fe200078e0211 */
[----:B------:R-:W-:Y:S01]  /*0b20*/  SHF.R.U32.HI R2, RZ, 0x5, R0 ;  /* 0x00000005ff027819 */ /* 0x000fe20000011600 */
[--C-:B------:R-:W-:Y:S01]  /*0b30*/  @!P3 IMAD.IADD R4, R4, 0x1, -R14.reuse ;  /* 0x000000010404b824 */ /* 0x100fe200078e0a0e */
[----:B------:R-:W-:Y:S01]  /*0b40*/  ISETP.NE.AND P3, PT, R10, RZ, PT ;  /* 0x000000ff0a00720c */ /* 0x000fe20003f65270 */
[----:B------:R-:W-:Y:S01]  /*0b50*/  @!P4 IMAD.IADD R7, R7, 0x1, -R14 ;  /* 0x000000010707c824 */ /* 0x000fe200078e0a0e */
[----:B------:R-:W-:Y:S01]  /*0b60*/  ISETP.GT.U32.AND P2, PT, R14, R9, PT ;  /* 0x000000090e00720c */ /* 0x000fe20003f44070 */
[----:B------:R-:W-:Y:S01]  /*0b70*/  @!P0 IMAD.IADD R13, R13, 0x1, -R16 ;  /* 0x000000010d0d8824 */ /* 0x000fe200078e0a10 */
[----:B------:R-:W-:-:S02]  /*0b80*/  ISETP.GE.AND P0, PT, R12, RZ, PT ;  /* 0x000000ff0c00720c */ /* 0x000fc40003f06270 */
[----:B------:R-:W-:Y:S02]  /*0b90*/  ISETP.GT.U32.AND P6, PT, R14, R4, PT ;  /* 0x000000040e00720c */ /* 0x000fe40003fc4070 */
[----:B------:R-:W-:Y:S01]  /*0ba0*/  R2UR UR13, R2 ;  /* 0x00000000020d72ca */ /* 0x000fe200000e0000 */
[----:B------:R-:W-:Y:S01]  /*0bb0*/  @!P5 IMAD.IADD R8, R8, 0x1, -R14 ;  /* 0x000000010808d824 */ /* 0x000fe200078e0a0e */
[----:B------:R-:W-:Y:S02]  /*0bc0*/  ISETP.GT.U32.AND P5, PT, R14, R7, PT ;  /* 0x000000070e00720c */ /* 0x000fe40003fa4070 */
[----:B------:R-:W-:-:S03]  /*0bd0*/  SHF.R.S32.HI R2, RZ, 0x2, R0 ;  /* 0x00000002ff027819 */ /* 0x000fc60000011400 */
[--C-:B------:R-:W-:Y:S01]  /*0be0*/  @!P2 IMAD.IADD R9, R9, 0x1, -R14.reuse ;  /* 0x000000010909a824 */ /* 0x100fe200078e0a0e */
[----:B------:R-:W-:Y:S01]  /*0bf0*/  SGXT R2, R2, 0x1 ;  /* 0x000000010202781a */ /* 0x000fe20000000200 */
[----:B------:R-:W-:Y:S01]  /*0c00*/  @!P0 IMAD.MOV R13, RZ, RZ, -R13 ;  /* 0x000000ffff0d8224 */ /* 0x000fe200078e0a0d */
[----:B------:R-:W-:Y:S01]  /*0c10*/  ISETP.GT.U32.AND P2, PT, R14, R8, PT ;  /* 0x000000080e00720c */ /* 0x000fe20003f44070 */
[--C-:B------:R-:W-:Y:S01]  /*0c20*/  @!P6 IMAD.IADD R4, R4, 0x1, -R14.reuse ;  /* 0x000000010404e824 */ /* 0x100fe200078e0a0e */
[----:B------:R-:W-:Y:S01]  /*0c30*/  ISETP.GT.U32.AND P4, PT, R14, R9, PT ;  /* 0x000000090e00720c */ /* 0x000fe20003f84070 */
[----:B0-----:R-:W-:Y:S01]  /*0c40*/  IMAD.SHL.U32 R58, R15, 0x20, RZ ;  /* 0x000000200f3a7824 */ /* 0x001fe200078e00ff */
[----:B------:R-:W-:Y:S01]  /*0c50*/  LOP3.LUT R2, R2, 0x90, RZ, 0xc0, !PT ;  /* 0x0000009002027812 */ /* 0x000fe200078ec0ff */
[----:B------:R-:W-:Y:S01]  /*0c60*/  @!P5 IMAD.IADD R7, R7, 0x1, -R14 ;  /* 0x000000010707d824 */ /* 0x000fe200078e0a0e */
[----:B------:R-:W-:Y:S02]  /*0c70*/  ISETP.GE.AND P0, PT, R19, RZ, PT ;  /* 0x000000ff1300720c */ /* 0x000fe40003f06270 */
[----:B------:R-:W-:-:S02]  /*0c80*/  ISETP.GE.AND P6, PT, R20, RZ, PT ;  /* 0x000000ff1400720c */ /* 0x000fc40003fc6270 */
[----:B------:R-:W-:Y:S02]  /*0c90*/  ISETP.GE.AND P5, PT, R21, RZ, PT ;  /* 0x000000ff1500720c */ /* 0x000fe40003fa6270 */
[----:B------:R-:W-:Y:S01]  /*0ca0*/  LOP3.LUT R65, R2, 0x1f60, R65, 0xf8, !PT ;  /* 0x00001f6002417812 */ /* 0x000fe200078ef841 */
[--C-:B------:R-:W-:Y:S01]  /*0cb0*/  @!P2 IMAD.IADD R8, R8, 0x1, -R14.reuse ;  /* 0x000000010808a824 */ /* 0x100fe200078e0a0e */
[----:B------:R-:W-:Y:S01]  /*0cc0*/  LOP3.LUT R2, R0, 0x1f, RZ, 0xc0, !PT ;  /* 0x0000001f00027812 */ /* 0x000fe200078ec0ff */
[----:B------:R-:W-:Y:S01]  /*0cd0*/  @!P4 IMAD.IADD R9, R9, 0x1, -R14 ;  /* 0x000000010909c824 */ /* 0x000fe200078e0a0e */
[----:B------:R-:W-:Y:S02]  /*0ce0*/  @!P3 LOP3.LUT R13, RZ, R10, RZ, 0x33, !PT ;  /* 0x0000000aff0db212 */ /* 0x000fe400078e33ff */
[----:B------:R-:W-:Y:S01]  /*0cf0*/  ISETP.NE.AND P2, PT, R11, RZ, PT ;  /* 0x000000ff0b00720c */ /* 0x000fe20003f45270 */
[----:B------:R-:W-:Y:S01]  /*0d00*/  IMAD R2, R2, R15, RZ ;  /* 0x0000000f02027224 */ /* 0x000fe200078e02ff */
[----:B------:R-:W-:Y:S01]  /*0d10*/  LOP3.LUT R17, R65, 0x10, RZ, 0x3c, !PT ;  /* 0x0000001041117812 */ /* 0x000fe200078e3cff */
[----:B------:R-:W-:-:S02]  /*0d20*/  @!P0 IMAD.MOV R4, RZ, RZ, -R4 ;  /* 0x000000ffff048224 */ /* 0x000fc400078e0a04 */
[----:B------:R-:W-:Y:S01]  /*0d30*/  @!P6 IMAD.MOV R7, RZ, RZ, -R7 ;  /* 0x000000ffff07e224 */ /* 0x000fe200078e0a07 */
[C---:B------:R-:W-:Y:S01]  /*0d40*/  IADD3 R23, P0, R2.reuse, UR4, RZ ;  /* 0x0000000402177c10 */ /* 0x040fe2000ff1e0ff */
[----:B------:R-:W-:Y:S01]  /*0d50*/  @!P5 IMAD.MOV R8, RZ, RZ, -R8 ;  /* 0x000000ffff08d224 */ /* 0x000fe200078e0a08 */
[----:B------:R-:W-:Y:S01]  /*0d60*/  SEL R21, R5, R4, !P2 ;  /* 0x0000000405157207 */ /* 0x000fe20005000000 */
[----:B------:R-:W-:Y:S01]  /*0d70*/  @!P1 IMAD.MOV R9, RZ, RZ, -R9 ;  /* 0x000000ffff099224 */ /* 0x000fe200078e0a09 */
[----:B------:R-:W-:Y:S01]  /*0d80*/  LEA.HI.X.SX32 R59, R2, UR5, 0x1, P0 ;  /* 0x00000005023b7c11 */ /* 0x000fe200080f0eff */
[----:B------:R-:W-:Y:S01]  /*0d90*/  IMAD R13, R13, UR6, RZ ;  /* 0x000000060d0d7c24 */ /* 0x000fe2000f8e02ff */
[--C-:B------:R-:W-:Y:S01]  /*0da0*/  SHF.R.S32.HI R2, RZ, 0x7, R0.reuse ;  /* 0x00000007ff027819 */ /* 0x100fe20000011400 */
[----:B------:R-:W-:Y:S01]  /*0db0*/  UIADD3 UR4, UR12, 0x2000, URZ ;  /* 0x000020000c047890 */ /* 0x000fe2000fffe03f */
[----:B------:R-:W-:Y:S01]  /*0dc0*/  SEL R20, R5, R7, !P2 ;  /* 0x0000000705147207 */ /* 0x000fe20005000000 */
[----:B------:R-:W-:Y:S01]  /*0dd0*/  IMAD R21, R21, UR7, RZ ;  /* 0x0000000715157c24 */ /* 0x000fe2000f8e02ff */
[C---:B------:R-:W-:Y:S01]  /*0de0*/  SEL R19, R5.reuse, R8, !P2 ;  /* 0x0000000805137207 */ /* 0x040fe20005000000 */
[----:B------:R-:W-:Y:S01]  /*0df0*/  USHF.R.U32.HI UR4, URZ, 0x4, UR4 ;  /* 0x000000043f047899 */ /* 0x000fe20008011604 */
[----:B------:R-:W-:Y:S01]  /*0e00*/  SEL R18, R5, R9, !P2 ;  /* 0x0000000905127207 */ /* 0x000fe20005000000 */
[----:B------:R-:W-:Y:S01]  /*0e10*/  IMAD R20, R20, UR7, RZ ;  /* 0x0000000714147c24 */ /* 0x000fe2000f8e02ff */
[----:B------:R-:W-:Y:S01]  /*0e20*/  SGXT R2, R2, 0x1 ;  /* 0x000000010202781a */ /* 0x000fe20000000200 */
[----:B------:R-:W-:Y:S01]  /*0e30*/  IMAD R19, R19, UR7, RZ ;  /* 0x0000000713137c24 */ /* 0x000fe2000f8e02ff */
[C---:B------:R-:W-:Y:S01]  /*0e40*/  IADD3 R63, P1, R13.reuse, UR8, RZ ;  /* 0x000000080d3f7c10 */ /* 0x040fe2000ff3e0ff */
[----:B------:R-:W-:Y:S01]  /*0e50*/  IMAD R18, R18, UR7, RZ ;  /* 0x0000000712127c24 */ /* 0x000fe2000f8e02ff */
[----:B------:R-:W-:Y:S01]  /*0e60*/  LOP3.LUT R5, R2, 0x90, RZ, 0xc0, !PT ;  /* 0x0000009002057812 */ /* 0x000fe200078ec0ff */
[----:B------:R-:W-:Y:S01]  /*0e70*/  ULDC UR6, c[0x0][0x230] ;  /* 0x00008c0000067ab9 */ /* 0x000fe20000000800 */
[----:B------:R-:W-:Y:S01]  /*0e80*/  LEA.HI.X.SX32 R64, R13, UR9, 0x1, P1 ;  /* 0x000000090d407c11 */ /* 0x000fe200088f0eff */
[----:B------:R-:W-:Y:S01]  /*0e90*/  IMAD.U32 R62, RZ, RZ, UR6 ;  /* 0x00000006ff3e7e24 */ /* 0x000fe2000f8e00ff */
[----:B------:R-:W-:Y:S01]  /*0ea0*/  LOP3.LUT R22, R5, 0x7f, R0, 0x78, !PT ;  /* 0x0000007f05167812 */ /* 0x000fe200078e7800 */
[----:B------:R-:W-:Y:S01]  /*0eb0*/  USGXT.U32 UR6, UR4, 0xe ;  /* 0x0000000e0406789a */ /* 0x000fe20008000000 */
[----:B------:R-:W-:Y:S01]  /*0ec0*/  SHF.R.S32.HI R16, RZ, 0x1f, R21 ;  /* 0x0000001fff107819 */ /* 0x000fe20000011415 */
[----:B------:R-:W-:Y:S01]  /*0ed0*/  UMOV UR7, 0xc0000010 ;  /* 0xc000001000077882 */ /* 0x000fe20000000000 */
[----:B------:R-:W-:-:S02]  /*0ee0*/  SHF.R.S32.HI R15, RZ, 0x1f, R20 ;  /* 0x0000001fff0f7819 */ /* 0x000fc40000011414 */
[----:B------:R-:W-:Y:S02]  /*0ef0*/  SHF.R.S32.HI R14, RZ, 0x1f, R19 ;  /* 0x0000001fff0e7819 */ /* 0x000fe40000011413 */
[----:B------:R-:W-:-:S07]  /*0f00*/  SHF.R.S32.HI R13, RZ, 0x1f, R18 ;  /* 0x0000001fff0d7819 */ /* 0x000fce0000011412 */
.L_x_1:
[----:B------:R-:W-:Y:S02]  /*0f10*/  ISETP.GT.AND P1, PT, R62, 0x2, PT ;  /* 0x000000023e00780c */ /* 0x000fe40003f24270 */
[----:B------:R-:W-:Y:S02]  /*0f20*/  IADD3 R2, P0, R56, R63, RZ ;  /* 0x0000003f38027210 */ /* 0x000fe40007f1e0ff */
[----:B------:R-:W-:Y:S01]  /*0f30*/  PRMT R84, RZ, 0x7610, R84 ;  /* 0x00007610ff547816 */ /* 0x000fe20000000054 */
[----:B------:R-:W-:Y:S01]  /*0f40*/  IMAD.SHL.U32 R7, R60, 0x4, RZ ;  /* 0x000000043c077824 */ /* 0x000fe200078e00ff */
[----:B------:R-:W-:Y:S02]  /*0f50*/  LEA.HI.X.SX32 R3, R56, R64, 0x1, P0 ;  /* 0x0000004038037211 */ /* 0x000fe400000f0eff */
[C---:B------:R-:W-:Y:S02]  /*0f60*/  ISETP.GT.AND P2, PT, R62.reuse, 0x3, PT ;  /* 0x000000033e00780c */ /* 0x040fe40003f44270 */
[----:B------:R-:W-:-:S02]  /*0f70*/  ISETP.GT.AND P3, PT, R62, 0x4, PT ;  /* 0x000000043e00780c */ /* 0x000fc40003f64270 */
[-C--:B------:R-:W-:Y:S01]  /*0f80*/  IADD3 R4, P0, R57, R63.reuse, RZ ;  /* 0x0000003f39047210 */ /* 0x080fe20007f1e0ff */
[----:B------:R0:W2:Y:S01]  /*0f90*/  @P1 LDG.E.U8 R84, desc[UR14][R2.64] ;  /* 0x0000000e02541981 */ /* 0x0000a2000c1e1100 */
[-C--:B------:R-:W-:Y:S01]  /*0fa0*/  IADD3 R6, P1, R7, R63.reuse, RZ ;  /* 0x0000003f07067210 */ /* 0x080fe20007f3e0ff */
[C---:B------:R-:W-:Y:S01]  /*0fb0*/  IMAD R9, R60.reuse, 0x5, RZ ;  /* 0x000000053c097824 */ /* 0x040fe200078e02ff */
[----:B------:R-:W-:Y:S02]  /*0fc0*/  PRMT R85, RZ, 0x7610, R85 ;  /* 0x00007610ff557816 */ /* 0x000fe40000000055 */
[----:B------:R-:W-:Y:S02]  /*0fd0*/  PRMT R86, RZ, 0x7610, R86 ;  /* 0x00007610ff567816 */ /* 0x000fe40000000056 */
[-C--:B------:R-:W-:Y:S02]  /*0fe0*/  LEA.HI.X.SX32 R5, R57, R64.reuse, 0x1, P0 ;  /* 0x0000004039057211 */ /* 0x080fe400000f0eff */
[----:B------:R-:W-:Y:S01]  /*0ff0*/  LEA.HI.X.SX32 R7, R7, R64, 0x1, P1 ;  /* 0x0000004007077211 */ /* 0x000fe200008f0eff */
[C---:B0-----:R-:W-:Y:S01]  /*1000*/  IMAD R3, R60.reuse, 0x6, RZ ;  /* 0x000000063c037824 */ /* 0x041fe200078e02ff */
[----:B------:R-:W-:Y:S01]  /*1010*/  IADD3 R8, P0, R9, R63, RZ ;  /* 0x0000003f09087210 */ /* 0x000fe20007f1e0ff */
[----:B------:R0:W3:Y:S01]  /*1020*/  @P2 LDG.E.U8 R85, desc[UR14][R4.64] ;  /* 0x0000000e04552981 */ /* 0x0000e2000c1e1100 */
[----:B------:R-:W-:Y:S01]  /*1030*/  IMAD R11, R60, 0x7, RZ ;  /* 0x000000073c0b7824 */ /* 0x000fe200078e02ff */
[----:B------:R-:W-:-:S02]  /*1040*/  ISETP.GT.AND P2, PT, R62, 0x6, PT ;  /* 0x000000063e00780c */ /* 0x000fc40003f44270 */
[----:B------:R1:W4:Y:S01]  /*1050*/  @P3 LDG.E.U8 R86, desc[UR14][R6.64] ;  /* 0x0000000e06563981 */ /* 0x000322000c1e1100 */
[----:B------:R-:W-:Y:S02]  /*1060*/  ISETP.GT.AND P3, PT, R62, 0x7, PT ;  /* 0x000000073e00780c */ /* 0x000fe40003f64270 */
[----:B------:R-:W-:Y:S02]  /*1070*/  LEA.HI.X.SX32 R9, R9, R64, 0x1, P0 ;  /* 0x0000004009097211 */ /* 0x000fe400000f0eff */
[-C--:B------:R-:W-:Y:S02]  /*1080*/  IADD3 R2, P1, R3, R63.reuse, RZ ;  /* 0x0000003f03027210 */ /* 0x080fe40007f3e0ff */
[----:B------:R-:W-:Y:S02]  /*1090*/  IADD3 R10, P0, R11, R63, RZ ;  /* 0x0000003f0b0a7210 */ /* 0x000fe40007f1e0ff */
[----:B------:R-:W-:Y:S02]  /*10a0*/  PRMT R82, RZ, 0x7610, R82 ;  /* 0x00007610ff527816 */ /* 0x000fe40000000052 */
[----:B------:R-:W-:-:S02]  /*10b0*/  PRMT R83, RZ, 0x7610, R83 ;  /* 0x00007610ff537816 */ /* 0x000fc40000000053 */
[-C--:B------:R-:W-:Y:S02]  /*10c0*/  LEA.HI.X.SX32 R3, R3, R64.reuse, 0x1, P1 ;  /* 0x0000004003037211 */ /* 0x080fe400008f0eff */
[----:B------:R-:W-:Y:S01]  /*10d0*/  LEA.HI.X.SX32 R11, R11, R64, 0x1, P0 ;  /* 0x000000400b0b7211 */ /* 0x000fe200000f0eff */
[----:B0-----:R-:W-:Y:S01]  /*10e0*/  IMAD.SHL.U32 R5, R60, 0x8, RZ ;  /* 0x000000083c057824 */ /* 0x001fe200078e00ff */
[----:B------:R-:W-:Y:S01]  /*10f0*/  ISETP.GT.AND P4, PT, R62, 0x5, PT ;  /* 0x000000053e00780c */ /* 0x000fe20003f84270 */
[----:B------:R0:W5:Y:S01]  /*1100*/  @P2 LDG.E.U8 R82, desc[UR14][R2.64] ;  /* 0x0000000e02522981 */ /* 0x000162000c1e1100 */
[----:B-1----:R-:W-:Y:S01]  /*1110*/  IMAD R7, R60, 0x9, RZ ;  /* 0x000000093c077824 */ /* 0x002fe200078e02ff */
[C---:B------:R-:W-:Y:S02]  /*1120*/  ISETP.GT.AND P2, PT, R62.reuse, 0x8, PT ;  /* 0x000000083e00780c */ /* 0x040fe40003f44270 */
[----:B------:R1:W4:Y:S01]  /*1130*/  @P3 LDG.E.U8 R83, desc[UR14][R10.64] ;  /* 0x0000000e0a533981 */ /* 0x000322000c1e1100 */
[----:B------:R-:W-:-:S02]  /*1140*/  ISETP.GT.AND P3, PT, R62, 0x9, PT ;  /* 0x000000093e00780c */ /* 0x000fc40003f64270 */
[-C--:B------:R-:W-:Y:S02]  /*1150*/  IADD3 R4, P1, R5, R63.reuse, RZ ;  /* 0x0000003f05047210 */ /* 0x080fe40007f3e0ff */
[----:B------:R-:W-:Y:S02]  /*1160*/  IADD3 R6, P0, R7, R63, RZ ;  /* 0x0000003f07067210 */ /* 0x000fe40007f1e0ff */
[----:B------:R-:W-:Y:S02]  /*1170*/  PRMT R80, RZ, 0x7610, R80 ;  /* 0x00007610ff507816 */ /* 0x000fe40000000050 */
[----:B------:R-:W-:Y:S02]  /*1180*/  PRMT R81, RZ, 0x7610, R81 ;  /* 0x00007610ff517816 */ /* 0x000fe40000000051 */
[-C--:B------:R-:W-:Y:S02]  /*1190*/  LEA.HI.X.SX32 R5, R5, R64.reuse, 0x1, P1 ;  /* 0x0000004005057211 */ /* 0x080fe400008f0eff */
[----:B------:R-:W-:-:S02]  /*11a0*/  LEA.HI.X.SX32 R7, R7, R64, 0x1, P0 ;  /* 0x0000004007077211 */ /* 0x000fc400000f0eff */
[----:B------:R-:W-:Y:S01]  /*11b0*/  PRMT R87, RZ, 0x7610, R87 ;  /* 0x00007610ff577816 */ /* 0x000fe20000000057 */
[----:B------:R-:W4:Y:S01]  /*11c0*/  @P2 LDG.E.U8 R80, desc[UR14][R4.64] ;  /* 0x0000000e04502981 */ /* 0x000f22000c1e1100 */
[----:B0-----:R-:W-:Y:S01]  /*11d0*/  IMAD R3, R60, 0xa, RZ ;  /* 0x0000000a3c037824 */ /* 0x001fe200078e02ff */
[----:B------:R-:W-:Y:S01]  /*11e0*/  ISETP.GT.AND P2, PT, R62, 0xa, PT ;  /* 0x0000000a3e00780c */ /* 0x000fe20003f44270 */
[----:B------:R-:W-:Y:S01]  /*11f0*/  IMAD R2, R60, 0xb, RZ ;  /* 0x0000000b3c027824 */ /* 0x000fe200078e02ff */
[----:B------:R-:W4:Y:S01]  /*1200*/  @P3 LDG.E.U8 R81, desc[UR14][R6.64] ;  /* 0x0000000e06513981 */ /* 0x000f22000c1e1100 */
[----:B------:R-:W-:-:S03]  /*1210*/  ISETP.GT.AND P3, PT, R62, 0xb, PT ;  /* 0x0000000b3e00780c */ /* 0x000fc60003f64270 */
[----:B------:R0:W4:Y:S01]  /*1220*/  @P4 LDG.E.U8 R87, desc[UR14][R8.64] ;  /* 0x0000000e08574981 */ /* 0x000122000c1e1100 */
[CC--:B-1----:R-:W-:Y:S02]  /*1230*/  IADD3 R10, P0, R2.reuse, R63.reuse, RZ ;  /* 0x0000003f020a7210 */ /* 0x0c2fe40007f1e0ff */
[----:B------:R-:W-:Y:S02]  /*1240*/  PRMT R75, RZ, 0x7610, R75 ;  /* 0x00007610ff4b7816 */ /* 0x000fe4000000004b */
[----:B------:R-:W-:Y:S02]  /*1250*/  PRMT R76, RZ, 0x7610, R76 ;  /* 0x00007610ff4c7816 */ /* 0x000fe4000000004c */
[C---:B0-----:R-:W-:Y:S02]  /*1260*/  IADD3 R8, P1, R3.reuse, R63, RZ ;  /* 0x0000003f03087210 */ /* 0x041fe40007f3e0ff */
[-C--:B------:R-:W-:Y:S02]  /*1270*/  LEA.HI.X.SX32 R11, R2, R64.reuse, 0x1, P0 ;  /* 0x00000040020b7211 */ /* 0x080fe400000f0eff */
[----:B------:R-:W-:-:S03]  /*1280*/  LEA.HI.X.SX32 R9, R3, R64, 0x1, P1 ;  /* 0x0000004003097211 */ /* 0x000fc600008f0eff */
[----:B------:R-:W4:Y:S04]  /*1290*/  @P3 LDG.E.U8 R76, desc[UR14][R10.64] ;  /* 0x0000000e0a4c3981 */ /* 0x000f28000c1e1100 */
[----:B------:R0:W4:Y:S01]  /*12a0*/  @P2 LDG.E.U8 R75, desc[UR14][R8.64] ;  /* 0x0000000e084b2981 */ /* 0x000122000c1e1100 */
[----:B------:R-:W-:Y:S02]  /*12b0*/  ISETP.GT.AND P1, PT, R62, 0x1, PT ;  /* 0x000000013e00780c */ /* 0x000fe40003f24270 */
[----:B------:R-:W-:Y:S01]  /*12c0*/  IADD3 R2, P0, R63, UR16, RZ ;  /* 0x000000103f027c10 */ /* 0x000fe2000ff1e0ff */
[C---:B------:R-:W-:Y:S01]  /*12d0*/  IMAD R5, R60.reuse, 0xc, RZ ;  /* 0x0000000c3c057824 */ /* 0x040fe200078e02ff */
[----:B------:R-:W-:Y:S01]  /*12e0*/  PRMT R69, RZ, 0x7610, R69 ;  /* 0x00007610ff457816 */ /* 0x000fe20000000045 */
[C---:B------:R-:W-:Y:S01]  /*12f0*/  IMAD R6, R60.reuse, 0xe, RZ ;  /* 0x0000000e3c067824 */ /* 0x040fe200078e02ff */
[C---:B------:R-:W-:Y:S01]  /*1300*/  LEA.HI.X.SX32 R3, R60.reuse, R64, 0x1, P0 ;  /* 0x000000403c037211 */ /* 0x040fe200000f0eff */
[----:B------:R-:W-:Y:S01]  /*1310*/  IMAD R7, R60, 0xd, RZ ;  /* 0x0000000d3c077824 */ /* 0x000fe200078e02ff */
[----:B------:R-:W-:-:S02]  /*1320*/  ISETP.GT.AND P3, PT, R62, 0xc, PT ;  /* 0x0000000c3e00780c */ /* 0x000fc40003f64270 */
[CC--:B------:R-:W-:Y:S02]  /*1330*/  IADD3 R4, P0, R5.reuse, R63.reuse, RZ ;  /* 0x0000003f05047210 */ /* 0x0c0fe40007f1e0ff */
[----:B------:R-:W-:Y:S01]  /*1340*/  ISETP.GT.AND P4, PT, R62, 0xd, PT ;  /* 0x0000000d3e00780c */ /* 0x000fe20003f84270 */
[----:B------:R1:W4:Y:S01]  /*1350*/  @P1 LDG.E.U8 R69, desc[UR14][R2.64] ;  /* 0x0000000e02451981 */ /* 0x000322000c1e1100 */
[-C--:B------:R-:W-:Y:S02]  /*1360*/  IADD3 R72, P1, R6, R63.reuse, RZ ;  /* 0x0000003f06487210 */ /* 0x080fe40007f3e0ff */
[----:B------:R-:W-:Y:S02]  /*1370*/  LEA.HI.X.SX32 R5, R5, R64, 0x1, P0 ;  /* 0x0000004005057211 */ /* 0x000fe400000f0eff */
[----:B0-----:R-:W-:Y:S02]  /*1380*/  IADD3 R8, P2, R7, R63, RZ ;  /* 0x0000003f07087210 */ /* 0x001fe40007f5e0ff */
[----:B------:R-:W-:Y:S01]  /*1390*/  ISETP.GT.AND P0, PT, R62, 0xf, PT ;  /* 0x0000000f3e00780c */ /* 0x000fe20003f04270 */
[C---:B-1----:R-:W-:Y:S01]  /*13a0*/  IMAD R2, R60.reuse, 0xf, RZ ;  /* 0x0000000f3c027824 */ /* 0x042fe200078e02ff */
[----:B------:R-:W-:Y:S01]  /*13b0*/  PRMT R10, RZ, 0x7610, R10 ;  /* 0x00007610ff0a7816 */ /* 0x000fe2000000000a */
[----:B------:R-:W-:Y:S01]  /*13c0*/  IMAD.SHL.U32 R3, R60, 0x10, RZ ;  /* 0x000000103c037824 */ /* 0x000fe200078e00ff */
[----:B------:R-:W-:-:S02]  /*13d0*/  ISETP.GT.AND P5, PT, R62, 0xe, PT ;  /* 0x0000000e3e00780c */ /* 0x000fc40003fa4270 */
[----:B------:R-:W-:Y:S02]  /*13e0*/  PRMT R67, RZ, 0x7610, R67 ;  /* 0x00007610ff437816 */ /* 0x000fe40000000043 */
[-C--:B------:R-:W-:Y:S01]  /*13f0*/  LEA.HI.X.SX32 R73, R6, R64.reuse, 0x1, P1 ;  /* 0x0000004006497211 */ /* 0x080fe200008f0eff */
[----:B------:R-:W4:Y:S01]  /*1400*/  @P3 LDG.E.U8 R10, desc[UR14][R4.64] ;  /* 0x0000000e040a3981 */ /* 0x000f22000c1e1100 */
[-C--:B------:R-:W-:Y:S02]  /*1410*/  LEA.HI.X.SX32 R9, R7, R64.reuse, 0x1, P2 ;  /* 0x0000004007097211 */ /* 0x080fe400010f0eff */
[CC--:B------:R-:W-:Y:S02]  /*1420*/  IADD3 R78, P1, R2.reuse, R63.reuse, RZ ;  /* 0x0000003f024e7210 */ /* 0x0c0fe40007f3e0ff */
[----:B------:R-:W-:Y:S01]  /*1430*/  PRMT R74, RZ, 0x7610, R74 ;  /* 0x00007610ff4a7816 */ /* 0x000fe2000000004a */
[----:B------:R0:W4:Y:S01]  /*1440*/  @P4 LDG.E.U8 R67, desc[UR14][R8.64] ;  /* 0x0000000e08434981 */ /* 0x000122000c1e1100 */
[----:B------:R-:W-:Y:S01]  /*1450*/  LEA.HI.X.SX32 R79, R2, R64, 0x1, P1 ;  /* 0x00000040024f7211 */ /* 0x000fe200008f0eff */
[----:B------:R-:W-:Y:S01]  /*1460*/  IMAD R2, R60, 0x11, RZ ;  /* 0x000000113c027824 */ /* 0x000fe200078e02ff */
[----:B------:R-:W-:-:S02]  /*1470*/  IADD3 R6, P2, R3, R63, RZ ;  /* 0x0000003f03067210 */ /* 0x000fc40007f5e0ff */
[----:B------:R-:W-:Y:S01]  /*1480*/  PRMT R71, RZ, 0x7610, R71 ;  /* 0x00007610ff477816 */ /* 0x000fe20000000047 */
[----:B------:R-:W4:Y:S01]  /*1490*/  @P0 LDG.E.U8 R74, desc[UR14][R78.64] ;  /* 0x0000000e4e4a0981 */ /* 0x000f22000c1e1100 */
[C---:B------:R-:W-:Y:S02]  /*14a0*/  ISETP.GT.AND P3, PT, R62.reuse, 0x10, PT ;  /* 0x000000103e00780c */ /* 0x040fe40003f64270 */
[----:B------:R-:W-:Y:S02]  /*14b0*/  ISETP.GT.AND P4, PT, R62, 0x11, PT ;  /* 0x000000113e00780c */ /* 0x000fe40003f84270 */
[----:B------:R-:W-:Y:S01]  /*14c0*/  LEA.HI.X.SX32 R7, R3, R64, 0x1, P2 ;  /* 0x0000004003077211 */ /* 0x000fe200010f0eff */
[----:B------:R-:W-:Y:S01]  /*14d0*/  IMAD R3, R60, 0x12, RZ ;  /* 0x000000123c037824 */ /* 0x000fe200078e02ff */
[----:B0-----:R-:W-:Y:S01]  /*14e0*/  IADD3 R8, P1, R2, R63, RZ ;  /* 0x0000003f02087210 */ /* 0x001fe20007f3e0ff */
[----:B------:R0:W4:Y:S01]  /*14f0*/  @P5 LDG.E.U8 R71, desc[UR14][R72.64] ;  /* 0x0000000e48475981 */ /* 0x000122000c1e1100 */
[----:B------:R-:W-:-:S02]  /*1500*/  ISETP.GT.AND P0, PT, R62, 0x12, PT ;  /* 0x000000123e00780c */ /* 0x000fc40003f04270 */
[----:B------:R-:W-:Y:S02]  /*1510*/  PRMT R68, RZ, 0x7610, R68 ;  /* 0x00007610ff447816 */ /* 0x000fe40000000044 */
[-C--:B------:R-:W-:Y:S02]  /*1520*/  LEA.HI.X.SX32 R9, R2, R64.reuse, 0x1, P1 ;  /* 0x0000004002097211 */ /* 0x080fe400008f0eff */
[C---:B------:R-:W-:Y:S01]  /*1530*/  IADD3 R2, P1, R3.reuse, R63, RZ ;  /* 0x0000003f03027210 */ /* 0x040fe20007f3e0ff */
[C---:B------:R-:W-:Y:S01]  /*1540*/  IMAD R11, R60.reuse, 0x14, RZ ;  /* 0x000000143c0b7824 */ /* 0x040fe200078e02ff */
[----:B------:R-:W-:Y:S01]  /*1550*/  PRMT R70, RZ, 0x7610, R70 ;  /* 0x00007610ff467816 */ /* 0x000fe20000000046 */
[----:B------:R1:W4:Y:S01]  /*1560*/  @P3 LDG.E.U8 R68, desc[UR14][R6.64] ;  /* 0x0000000e06443981 */ /* 0x000322000c1e1100 */
[----:B0-----:R-:W-:Y:S01]  /*1570*/  PRMT R73, RZ, 0x7610, R73 ;  /* 0x00007610ff497816 */ /* 0x001fe20000000049 */
[----:B------:R-:W-:Y:S01]  /*1580*/  IMAD R5, R60, 0x13, RZ ;  /* 0x000000133c057824 */ /* 0x000fe200078e02ff */
[----:B------:R-:W-:-:S02]  /*1590*/  LEA.HI.X.SX32 R3, R3, R64, 0x1, P1 ;  /* 0x0000004003037211 */ /* 0x000fc400008f0eff */
[C---:B------:R-:W-:Y:S02]  /*15a0*/  ISETP.GT.AND P3, PT, R62.reuse, 0x13, PT ;  /* 0x000000133e00780c */ /* 0x040fe40003f64270 */
[----:B------:R0:W4:Y:S01]  /*15b0*/  @P4 LDG.E.U8 R73, desc[UR14][R8.64] ;  /* 0x0000000e08494981 */ /* 0x000122000c1e1100 */
[C---:B------:R-:W-:Y:S02]  /*15c0*/  ISETP.GT.AND P4, PT, R62.reuse, 0x14, PT ;  /* 0x000000143e00780c */ /* 0x040fe40003f84270 */
[-C--:B-1----:R-:W-:Y:S01]  /*15d0*/  IADD3 R6, P1, R11, R63.reuse, RZ ;  /* 0x0000003f0b067210 */ /* 0x082fe20007f3e0ff */
[----:B------:R1:W4:Y:S01]  /*15e0*/  @P0 LDG.E.U8 R70, desc[UR14][R2.64] ;  /* 0x0000000e02460981 */ /* 0x000322000c1e1100 */
[----:B------:R-:W-:Y:S02]  /*15f0*/  IADD3 R4, P2, R5, R63, RZ ;  /* 0x0000003f05047210 */ /* 0x000fe40007f5e0ff */
[----:B------:R-:W-:Y:S01]  /*1600*/  ISETP.GT.AND P0, PT, R62, 0x15, PT ;  /* 0x000000153e00780c */ /* 0x000fe20003f04270 */
[----:B0-----:R-:W-:Y:S01]  /*1610*/  IMAD R9, R60, 0x15, RZ ;  /* 0x000000153c097824 */ /* 0x001fe200078e02ff */
[----:B------:R-:W-:-:S02]  /*1620*/  LEA.HI.X.SX32 R7, R11, R64, 0x1, P1 ;  /* 0x000000400b077211 */ /* 0x000fc400008f0eff */
[----:B------:R-:W-:Y:S02]  /*1630*/  PRMT R72, RZ, 0x7610, R72 ;  /* 0x00007610ff487816 */ /* 0x000fe40000000048 */
[----:B------:R-:W-:Y:S01]  /*1640*/  PRMT R11, RZ, 0x7610, R11 ;  /* 0x00007610ff0b7816 */ /* 0x000fe2000000000b */
[C---:B------:R-:W-:Y:S01]  /*1650*/  IMAD R79, R60.reuse, 0x17, RZ ;  /* 0x000000173c4f7824 */ /* 0x040fe200078e02ff */
[-C--:B------:R-:W-:Y:S02]  /*1660*/  LEA.HI.X.SX32 R5, R5, R64.reuse, 0x1, P2 ;  /* 0x0000004005057211 */ /* 0x080fe400010f0eff */
[C---:B------:R-:W-:Y:S01]  /*1670*/  IADD3 R8, P1, R9.reuse, R63, RZ ;  /* 0x0000003f09087210 */ /* 0x040fe20007f3e0ff */
[----:B-1----:R-:W-:Y:S01]  /*1680*/  IMAD R3, R60, 0x16, RZ ;  /* 0x000000163c037824 */ /* 0x002fe200078e02ff */
[----:B------:R-:W-:Y:S01]  /*1690*/  PRMT R77, RZ, 0x7610, R77 ;  /* 0x00007610ff4d7816 */ /* 0x000fe2000000004d */
[----:B------:R0:W4:Y:S01]  /*16a0*/  @P3 LDG.E.U8 R72, desc[UR14][R4.64] ;  /* 0x0000000e04483981 */ /* 0x000122000c1e1100 */
[----:B------:R-:W-:-:S02]  /*16b0*/  LEA.HI.X.SX32 R9, R9, R64, 0x1, P1 ;  /* 0x0000004009097211 */ /* 0x000fc400008f0eff */
[----:B------:R-:W-:Y:S01]  /*16c0*/  ISETP.GT.AND P3, PT, R62, 0x16, PT ;  /* 0x000000163e00780c */ /* 0x000fe20003f64270 */
[----:B------:R1:W4:Y:S01]  /*16d0*/  @P4 LDG.E.U8 R11, desc[UR14][R6.64] ;  /* 0x0000000e060b4981 */ /* 0x000322000c1e1100 */
[----:B------:R-:W-:-:S03]  /*16e0*/  IADD3 R2, P2, R3, R63, RZ ;  /* 0x0000003f03027210 */ /* 0x000fc60007f5e0ff */
[----:B------:R1:W4:Y:S01]  /*16f0*/  @P0 LDG.E.U8 R77, desc[UR14][R8.64] ;  /* 0x0000000e084d0981 */ /* 0x000322000c1e1100 */
[----:B0-----:R-:W-:Y:S01]  /*1700*/  IADD3 R4, P1, R79, R63, RZ ;  /* 0x0000003f4f047210 */ /* 0x001fe20007f3e0ff */
[----:B-1----:R-:W-:-:S03]  /*1710*/  IMAD R7, R60, 0x18, RZ ;  /* 0x000000183c077824 */ /* 0x002fc600078e02ff */
[-C--:B------:R-:W-:Y:S02]  /*1720*/  LEA.HI.X.SX32 R5, R79, R64.reuse, 0x1, P1 ;  /* 0x000000404f057211 */ /* 0x080fe400008f0eff */
[----:B------:R-:W-:Y:S01]  /*1730*/  ISETP.GT.AND P0, PT, R62, 0x18, PT ;  /* 0x000000183e00780c */ /* 0x000fe20003f04270 */
[----:B------:R-:W-:Y:S01]  /*1740*/  IMAD R9, R60, 0x19, RZ ;  /* 0x000000193c097824 */ /* 0x000fe200078e02ff */
[----:B------:R-:W-:Y:S02]  /*1750*/  IADD3 R6, P1, R7, R63, RZ ;  /* 0x0000003f07067210 */ /* 0x000fe40007f3e0ff */
[----:B------:R-:W-:Y:S02]  /*1760*/  PRMT R78, RZ, 0x7610, R78 ;  /* 0x00007610ff4e7816 */ /* 0x000fe4000000004e */
[-C--:B------:R-:W-:Y:S02]  /*1770*/  LEA.HI.X.SX32 R3, R3, R64.reuse, 0x1, P2 ;  /* 0x0000004003037211 */ /* 0x080fe400010f0eff */
[----:B------:R-:W-:-:S02]  /*1780*/  LEA.HI.X.SX32 R7, R7, R64, 0x1, P1 ;  /* 0x0000004007077211 */ /* 0x000fc400008f0eff */
[C---:B------:R-:W-:Y:S01]  /*1790*/  IADD3 R8, P1, R9.reuse, R63, RZ ;  /* 0x0000003f09087210 */ /* 0x040fe20007f3e0ff */
[----:B------:R0:W4:Y:S01]  /*17a0*/  @P3 LDG.E.U8 R78, desc[UR14][R2.64] ;  /* 0x0000000e024e3981 */ /* 0x000122000c1e1100 */
[----:B------:R-:W-:Y:S02]  /*17b0*/  PRMT R88, RZ, 0x7610, R88 ;  /* 0x00007610ff587816 */ /* 0x000fe40000000058 */
[C---:B------:R-:W-:Y:S02]  /*17c0*/  ISETP.GT.AND P4, PT, R62.reuse, 0x17, PT ;  /* 0x000000173e00780c */ /* 0x040fe40003f84270 */
[----:B------:R-:W-:Y:S02]  /*17d0*/  LEA.HI.X.SX32 R9, R9, R64, 0x1, P1 ;  /* 0x0000004009097211 */ /* 0x000fe400008f0eff */
[----:B------:R-:W-:Y:S01]  /*17e0*/  ISETP.GT.AND P1, PT, R62, 0x1a, PT ;  /* 0x0000001a3e00780c */ /* 0x000fe20003f24270 */
[----:B------:R-:W4:Y:S01]  /*17f0*/  @P0 LDG.E.U8 R88, desc[UR14][R6.64] ;  /* 0x0000000e06580981 */ /* 0x000f22000c1e1100 */
[----:B0-----:R-:W-:Y:S01]  /*1800*/  IMAD R3, R60, 0x1a, RZ ;  /* 0x0000001a3c037824 */ /* 0x001fe200078e02ff */
[----:B------:R-:W-:-:S04]  /*1810*/  PRMT R79, RZ, 0x7610, R79 ;  /* 0x00007610ff4f7816 */ /* 0x000fc8000000004f */
[C---:B------:R-:W-:Y:S02]  /*1820*/  IADD3 R2, P0, R3.reuse, R63, RZ ;  /* 0x0000003f03027210 */ /* 0x040fe40007f1e0ff */
[----:B------:R-:W-:Y:S01]  /*1830*/  PRMT R90, RZ, 0x7610, R90 ;  /* 0x00007610ff5a7816 */ /* 0x000fe2000000005a */
[----:B------:R0:W4:Y:S01]  /*1840*/  @P4 LDG.E.U8 R79, desc[UR14][R4.64] ;  /* 0x0000000e044f4981 */ /* 0x000122000c1e1100 */
[----:B------:R-:W-:-:S05]  /*1850*/  LEA.HI.X.SX32 R3, R3, R64, 0x1, P0 ;  /* 0x0000004003037211 */ /* 0x000fca00000f0eff */
[----:B------:R1:W4:Y:S01]  /*1860*/  @P1 LDG.E.U8 R90, desc[UR14][R2.64] ;  /* 0x0000000e025a1981 */ /* 0x000322000c1e1100 */
[----:B------:R-:W-:Y:S01]  /*1870*/  ISETP.GT.AND P1, PT, R62, 0x1b, PT ;  /* 0x0000001b3e00780c */ /* 0x000fe20003f24270 */
[----:B0-----:R-:W-:Y:S01]  /*1880*/  IMAD R5, R60, 0x1b, RZ ;  /* 0x0000001b3c057824 */ /* 0x001fe200078e02ff */
[----:B------:R-:W-:-:S04]  /*1890*/  ISETP.GT.AND P2, PT, R62, 0x19, PT ;  /* 0x000000193e00780c */ /* 0x000fc80003f44270 */
[C---:B------:R-:W-:Y:S02]  /*18a0*/  IADD3 R4, P0, R5.reuse, R63, RZ ;  /* 0x0000003f05047210 */ /* 0x040fe40007f1e0ff */
[----:B------:R-:W-:Y:S02]  /*18b0*/  PRMT R91, RZ, 0x7610, R91 ;  /* 0x00007610ff5b7816 */ /* 0x000fe4000000005b */
[----:B------:R-:W-:Y:S01]  /*18c0*/  LEA.HI.X.SX32 R5, R5, R64, 0x1, P0 ;  /* 0x0000004005057211 */ /* 0x000fe200000f0eff */
[----:B------:R-:W-:Y:S01]  /*18d0*/  IMAD R7, R60, 0x1c, RZ ;  /* 0x0000001c3c077824 */ /* 0x000fe200078e02ff */
[----:B------:R-:W-:-:S03]  /*18e0*/  PRMT R89, RZ, 0x7610, R89 ;  /* 0x00007610ff597816 */ /* 0x000fc60000000059 */
[----:B------:R-:W4:Y:S01]  /*18f0*/  @P1 LDG.E.U8 R91, desc[UR14][R4.64] ;  /* 0x0000000e045b1981 */ /* 0x000f22000c1e1100 */
[----:B------:R-:W-:Y:S02]  /*1900*/  ISETP.GT.AND P1, PT, R62, 0x1c, PT ;  /* 0x0000001c3e00780c */ /* 0x000fe40003f24270 */
[C---:B------:R-:W-:Y:S01]  /*1910*/  IADD3 R6, P0, R7.reuse, R63, RZ ;  /* 0x0000003f07067210 */ /* 0x040fe20007f1e0ff */
[----:B------:R0:W4:Y:S03]  /*1920*/  @P2 LDG.E.U8 R89, desc[UR14][R8.64] ;  /* 0x0000000e08592981 */ /* 0x000126000c1e1100 */
[----:B------:R-:W-:Y:S01]  /*1930*/  LEA.HI.X.SX32 R7, R7, R64, 0x1, P0 ;  /* 0x0000004007077211 */ /* 0x000fe200000f0eff */
[----:B-1----:R-:W-:Y:S01]  /*1940*/  IMAD R3, R60, 0x1d, RZ ;  /* 0x0000001d3c037824 */ /* 0x002fe200078e02ff */
[----:B0-----:R-:W-:-:S06]  /*1950*/  PRMT R8, RZ, 0x7610, R8 ;  /* 0x00007610ff087816 */ /* 0x001fcc0000000008 */
[----:B------:R0:W4:Y:S01]  /*1960*/  @P1 LDG.E.U8 R8, desc[UR14][R6.64] ;  /* 0x0000000e06081981 */ /* 0x000122000c1e1100 */
[----:B------:R-:W-:Y:S02]  /*1970*/  ISETP.GT.AND P1, PT, R62, 0x1d, PT ;  /* 0x0000001d3e00780c */ /* 0x000fe40003f24270 */
[C---:B------:R-:W-:Y:S02]  /*1980*/  IADD3 R2, P0, R3.reuse, R63, RZ ;  /* 0x0000003f03027210 */ /* 0x040fe40007f1e0ff */
[----:B------:R-:W-:Y:S01]  /*1990*/  PRMT R9, RZ, 0x7610, R9 ;  /* 0x00007610ff097816 */ /* 0x000fe20000000009 */
[----:B------:R-:W-:Y:S01]  /*19a0*/  IMAD R5, R60, 0x1e, RZ ;  /* 0x0000001e3c057824 */ /* 0x000fe200078e02ff */
[----:B------:R-:W-:-:S04]  /*19b0*/  LEA.HI.X.SX32 R3, R3, R64, 0x1, P0 ;  /* 0x0000004003037211 */ /* 0x000fc800000f0eff */
[----:B------:R-:W-:-:S03]  /*19c0*/  IADD3 R4, P0, R5, R63, RZ ;  /* 0x0000003f05047210 */ /* 0x000fc60007f1e0ff */
[----:B------:R1:W4:Y:S01]  /*19d0*/  @P1 LDG.E.U8 R9, desc[UR14][R2.64] ;  /* 0x0000000e02091981 */ /* 0x000322000c1e1100 */
[C---:B------:R-:W-:Y:S02]  /*19e0*/  ISETP.GT.AND P1, PT, R62.reuse, 0x1e, PT ;  /* 0x0000001e3e00780c */ /* 0x040fe40003f24270 */
[----:B------:R-:W-:Y:S02]  /*19f0*/  LEA.HI.X.SX32 R5, R5, R64, 0x1, P0 ;  /* 0x0000004005057211 */ /* 0x000fe400000f0eff */
[----:B------:R-:W-:Y:S02]  /*1a00*/  ISETP.GT.AND P0, PT, R62, RZ, PT ;  /* 0x000000ff3e00720c */ /* 0x000fe40003f04270 */
[----:B------:R-:W-:Y:S01]  /*1a10*/  PRMT R92, RZ, 0x7610, R92 ;  /* 0x00007610ff5c7816 */ /* 0x000fe2000000005c */
[----:B0-----:R-:W-:Y:S01]  /*1a20*/  IMAD R7, R60, 0x1f, RZ ;  /* 0x0000001f3c077824 */ /* 0x001fe200078e02ff */
[----:B------:R-:W-:-:S05]  /*1a30*/  ISETP.GT.AND P2, PT, R62, 0x1f, PT ;  /* 0x0000001f3e00780c */ /* 0x000fca0003f44270 */
[----:B------:R0:W4:Y:S01]  /*1a40*/  @P1 LDG.E.U8 R92, desc[UR14][R4.64] ;  /* 0x0000000e045c1981 */ /* 0x000122000c1e1100 */
[C---:B------:R-:W-:Y:S02]  /*1a50*/  IADD3 R6, P1, R7.reuse, R63, RZ ;  /* 0x0000003f07067210 */ /* 0x040fe40007f3e0ff */
[----:B------:R-:W-:Y:S01]  /*1a60*/  PRMT R93, RZ, 0x7610, R93 ;  /* 0x00007610ff5d7816 */ /* 0x000fe2000000005d */
[----:B-1----:R-:W-:Y:S01]  /*1a70*/  @P0 IMAD.MOV.U32 R2, RZ, RZ, R63 ;  /* 0x000000ffff020224 */ /* 0x002fe200078e003f */
[----:B------:R-:W-:Y:S01]  /*1a80*/  PRMT R94, RZ, 0x7610, R94 ;  /* 0x00007610ff5e7816 */ /* 0x000fe2000000005e */
[----:B------:R-:W-:Y:S01]  /*1a90*/  @P0 IMAD.MOV.U32 R3, RZ, RZ, R64 ;  /* 0x000000ffff030224 */ /* 0x000fe200078e0040 */
[----:B------:R-:W-:-:S04]  /*1aa0*/  LEA.HI.X.SX32 R7, R7, R64, 0x1, P1 ;  /* 0x0000004007077211 */ /* 0x000fc800008f0eff */
[----:B------:R-:W4:Y:S04]  /*1ab0*/  @P0 LDG.E.U8 R94, desc[UR14][R2.64] ;  /* 0x0000000e025e0981 */ /* 0x000f28000c1e1100 */
[----:B------:R5:W4:Y:S01]  /*1ac0*/  @P2 LDG.E.U8 R93, desc[UR14][R6.64] ;  /* 0x0000000e065d2981 */ /* 0x000b22000c1e1100 */
[----:B0-----:R-:W-:Y:S02]  /*1ad0*/  LOP3.LUT R5, R0, 0x1f, RZ, 0xc0, !PT ;  /* 0x0000001f00057812 */ /* 0x001fe400078ec0ff */
[----:B--2---:R-:W-:Y:S02]  /*1ae0*/  LOP3.LUT R84, R84, 0xffff, RZ, 0xc0, !PT ;  /* 0x0000ffff54547812 */ /* 0x004fe400078ec0ff */
[----:B------:R-:W-:Y:S02]  /*1af0*/  ISETP.GE.AND P1, PT, R5, R62, PT ;  /* 0x0000003e0500720c */ /* 0x000fe40003f26270 */
[----:B---3--:R-:W-:-:S02]  /*1b00*/  LOP3.LUT R85, R85, 0xffff, RZ, 0xc0, !PT ;  /* 0x0000ffff55557812 */ /* 0x008fc400078ec0ff */
[----:B------:R-:W-:Y:S02]  /*1b10*/  IADD3 R4, P0, R20, R23, RZ ;  /* 0x0000001714047210 */ /* 0x000fe40007f1e0ff */
[--C-:B------:R-:W-:Y:S02]  /*1b20*/  PRMT R84, R84, 0x3340, R85.reuse ;  /* 0x0000334054547816 */ /* 0x100fe40000000055 */
[----:B------:R-:W-:Y:S01]  /*1b30*/  PRMT R85, RZ, 0x7610, R85 ;  /* 0x00007610ff557816 */ /* 0x000fe20000000055 */
[----:B------:R-:W-:Y:S01]  /*1b40*/  IMAD.X R5, R15, 0x1, R59, P0 ;  /* 0x000000010f057824 */ /* 0x000fe200000e063b */
[----:B------:R-:W-:Y:S01]  /*1b50*/  BAR.SYNC.DEFER_BLOCKING 0x0 ;  /* 0x0000000000007b1d */ /* 0x000fe20000010000 */
[----:B-----5:R-:W-:Y:S02]  /*1b60*/  LOP3.LUT R7, R82, 0xffff, RZ, 0xc0, !PT ;  /* 0x0000ffff52077812 */ /* 0x020fe400078ec0ff */
[----:B----4-:R-:W-:-:S04]  /*1b70*/  LOP3.LUT R2, R83, 0xffff, RZ, 0xc0, !PT ;  /* 0x0000ffff53027812 */ /* 0x010fc800078ec0ff */
[----:B------:R-:W-:Y:S02]  /*1b80*/  PRMT R7, R7, 0x3340, R2 ;  /* 0x0000334007077816 */ /* 0x000fe40000000002 */
[----:B------:R-:W-:Y:S01]  /*1b90*/  IADD3 R2, P0, R19, R23, RZ ;  /* 0x0000001713027210 */ /* 0x000fe20007f1e0ff */
[----:B------:R0:W2:Y:S01]  /*1ba0*/  @!P1 LDG.E.U8 R85, desc[UR14][R4.64] ;  /* 0x0000000e04559981 */ /* 0x0000a2000c1e1100 */
[----:B------:R-:W-:-:S03]  /*1bb0*/  PRMT R83, RZ, 0x7610, R83 ;  /* 0x00007610ff537816 */ /* 0x000fc60000000053 */
[----:B------:R-:W-:Y:S01]  /*1bc0*/  IMAD.X R3, R14, 0x1, R59, P0 ;  /* 0x000000010e037824 */ /* 0x000fe200000e063b */
[----:B------:R-:W-:-:S04]  /*1bd0*/  LOP3.LUT R86, R86, 0xffff, RZ, 0xc0, !PT ;  /* 0x0000ffff56567812 */ /* 0x000fc800078ec0ff */
[----:B------:R1:W3:Y:S01]  /*1be0*/  @!P1 LDG.E.U8 R83, desc[UR14][R2.64] ;  /* 0x0000000e02539981 */ /* 0x0002e2000c1e1100 */
[-C--:B0-----:R-:W-:Y:S02]  /*1bf0*/  IADD3 R4, P0, R18, R23.reuse, RZ ;  /* 0x0000001712047210 */ /* 0x081fe40007f1e0ff */
[----:B------:R-:W-:Y:S02]  /*1c00*/  LOP3.LUT R80, R80, 0xffff, RZ, 0xc0, !PT ;  /* 0x0000ffff50507812 */ /* 0x000fe400078ec0ff */
[----:B------:R-:W-:Y:S01]  /*1c10*/  LOP3.LUT R81, R81, 0xffff, RZ, 0xc0, !PT ;  /* 0x0000ffff51517812 */ /* 0x000fe200078ec0ff */
[----:B------:R-:W-:Y:S01]  /*1c20*/  IMAD.X R5, R13, 0x1, R59, P0 ;  /* 0x000000010d057824 */ /* 0x000fe200000e063b */
[----:B------:R-:W-:Y:S02]  /*1c30*/  LOP3.LUT R87, R87, 0xffff, RZ, 0xc0, !PT ;  /* 0x0000ffff57577812 */ /* 0x000fe400078ec0ff */
[----:B-1----:R-:W-:Y:S02]  /*1c40*/  IADD3 R2, P0, R21, R23, RZ ;  /* 0x0000001715027210 */ /* 0x002fe40007f1e0ff */
[----:B------:R-:W-:-:S02]  /*1c50*/  PRMT R6, R86, 0x3340, R87 ;  /* 0x0000334056067816 */ /* 0x000fc40000000057 */
[----:B------:R-:W-:Y:S01]  /*1c60*/  PRMT R80, R80, 0x3340, R81 ;  /* 0x0000334050507816 */ /* 0x000fe20000000051 */
[----:B------:R-:W-:Y:S01]  /*1c70*/  IMAD.X R3, R16, 0x1, R59, P0 ;  /* 0x0000000110037824 */ /* 0x000fe200000e063b */
[----:B------:R-:W-:-:S06]  /*1c80*/  PRMT R81, RZ, 0x7610, R81 ;  /* 0x00007610ff517816 */ /* 0x000fcc0000000051 */
[----:B------:R0:W4:Y:S01]  /*1c90*/  @!P1 LDG.E.U8 R81, desc[UR14][R4.64] ;  /* 0x0000000e04519981 */ /* 0x000122000c1e1100 */
[----:B------:R-:W-:Y:S02]  /*1ca0*/  LOP3.LUT R76, R76, 0xffff, RZ, 0xc0, !PT ;  /* 0x0000ffff4c4c7812 */ /* 0x000fe400078ec0ff */
[----:B------:R-:W-:-:S04]  /*1cb0*/  LOP3.LUT R75, R75, 0xffff, RZ, 0xc0, !PT ;  /* 0x0000ffff4b4b7812 */ /* 0x000fc800078ec0ff */
[----:B------:R-:W-:Y:S02]  /*1cc0*/  PRMT R87, R75, 0x3340, R76 ;  /* 0x000033404b577816 */ /* 0x000fe4000000004c */
[----:B------:R-:W-:-:S06]  /*1cd0*/  PRMT R75, RZ, 0x7610, R75 ;  /* 0x00007610ff4b7816 */ /* 0x000fcc000000004b */
[----:B------:R1:W5:Y:S01]  /*1ce0*/  @!P1 LDG.E.U8 R75, desc[UR14][R2.64] ;  /* 0x0000000e024b9981 */ /* 0x000362000c1e1100 */
[----:B------:R-:W-:Y:S02]  /*1cf0*/  LOP3.LUT R69, R69, 0xffff, RZ, 0xc0, !PT ;  /* 0x0000ffff45457812 */ /* 0x000fe400078ec0ff */
[----:B------:R-:W-:Y:S02]  /*1d00*/  LOP3.LUT R10, R10, 0xffff, RZ, 0xc0, !PT ;  /* 0x0000ffff0a0a7812 */ /* 0x000fe400078ec0ff */
[----:B------:R-:W-:Y:S02]  /*1d10*/  LOP3.LUT R67, R67, 0xffff, RZ, 0xc0, !PT ;  /* 0x0000ffff43437812 */ /* 0x000fe400078ec0ff */
[----:B------:R-:W-:Y:S02]  /*1d20*/  LOP3.LUT R74, R74, 0xffff, RZ, 0xc0, !PT ;  /* 0x0000ffff4a4a7812 */ /* 0x000fe400078ec0ff */
[----:B------:R-:W-:Y:S02]  /*1d30*/  PRMT R10, R10, 0x3340, R67 ;  /* 0x000033400a0a7816 */ /* 0x000fe40000000043 */
[----:B------:R-:W-:-:S04]  /*1d40*/  LOP3.LUT R71, R71, 0xffff, RZ, 0xc0, !PT ;  /* 0x0000ffff47477812 */ /* 0x000fc800078ec0ff */
[----:B------:R-:W-:Y:S02]  /*1d50*/  PRMT R71, R71, 0x3340, R74 ;  /* 0x0000334047477816 */ /* 0x000fe4000000004a */
[----:B------:R-:W-:Y:S02]  /*1d60*/  LOP3.LUT R68, R68, 0xffff, RZ, 0xc0, !PT ;  /* 0x0000ffff44447812 */ /* 0x000fe400078ec0ff */
[----:B------:R-:W-:Y:S02]  /*1d70*/  LOP3.LUT R73, R73, 0xffff, RZ, 0xc0, !PT ;  /* 0x0000ffff49497812 */ /* 0x000fe400078ec0ff */
[----:B------:R-:W-:Y:S02]  /*1d80*/  LOP3.LUT R70, R70, 0xffff, RZ, 0xc0, !PT ;  /* 0x0000ffff46467812 */ /* 0x000fe400078ec0ff */
[----:B------:R-:W-:Y:S02]  /*1d90*/  PRMT R68, R68, 0x3340, R73 ;  /* 0x0000334044447816 */ /* 0x000fe40000000049 */
[----:B0-----:R-:W-:-:S02]  /*1da0*/  LOP3.LUT R5, R72, 0xffff, RZ, 0xc0, !PT ;  /* 0x0000ffff48057812 */ /* 0x001fc400078ec0ff */
[----:B------:R-:W-:Y:S02]  /*1db0*/  LOP3.LUT R11, R11, 0xffff, RZ, 0xc0, !PT ;  /* 0x0000ffff0b0b7812 */ /* 0x000fe400078ec0ff */
[----:B-1----:R-:W-:Y:S02]  /*1dc0*/  LOP3.LUT R2, R77, 0xffff, RZ, 0xc0, !PT ;  /* 0x0000ffff4d027812 */ /* 0x002fe400078ec0ff */
[----:B------:R-:W-:Y:S02]  /*1dd0*/  PRMT R3, R70, 0x3340, R5 ;  /* 0x0000334046037816 */ /* 0x000fe40000000005 */
[----:B------:R-:W-:Y:S02]  /*1de0*/  PRMT R2, R11, 0x3340, R2 ;  /* 0x000033400b027816 */ /* 0x000fe40000000002 */
[----:B------:R-:W-:Y:S02]  /*1df0*/  PRMT R5, R6, 0x5410, R7 ;  /* 0x0000541006057816 */ /* 0x000fe40000000007 */
[----:B------:R-:W-:-:S02]  /*1e00*/  PRMT R6, R80, 0x5410, R87 ;  /* 0x0000541050067816 */ /* 0x000fc40000000057 */
[----:B------:R-:W-:Y:S02]  /*1e10*/  PRMT R7, R10, 0x5410, R71 ;  /* 0x000054100a077816 */ /* 0x000fe40000000047 */
[----:B------:R-:W-:Y:S02]  /*1e20*/  LOP3.LUT R78, R78, 0xffff, RZ, 0xc0, !PT ;  /* 0x0000ffff4e4e7812 */ /* 0x000fe400078ec0ff */
[----:B------:R-:W-:Y:S02]  /*1e30*/  LOP3.LUT R88, R88, 0xffff, RZ, 0xc0, !PT ;  /* 0x0000ffff58587812 */ /* 0x000fe400078ec0ff */
[----:B------:R-:W-:Y:S02]  /*1e40*/  LOP3.LUT R79, R79, 0xffff, RZ, 0xc0, !PT ;  /* 0x0000ffff4f4f7812 */ /* 0x000fe400078ec0ff */
[----:B------:R-:W-:Y:S02]  /*1e50*/  LOP3.LUT R90, R90, 0xffff, RZ, 0xc0, !PT ;  /* 0x0000ffff5a5a7812 */ /* 0x000fe400078ec0ff */
[----:B------:R-:W-:-:S02]  /*1e60*/  PRMT R79, R78, 0x3340, R79 ;  /* 0x000033404e4f7816 */ /* 0x000fc4000000004f */
[----:B------:R-:W-:Y:S02]  /*1e70*/  LOP3.LUT R91, R91, 0xffff, RZ, 0xc0, !PT ;  /* 0x0000ffff5b5b7812 */ /* 0x000fe400078ec0ff */
[----:B------:R-:W-:Y:S02]  /*1e80*/  LOP3.LUT R89, R89, 0xffff, RZ, 0xc0, !PT ;  /* 0x0000ffff59597812 */ /* 0x000fe400078ec0ff */
[----:B------:R-:W-:Y:S02]  /*1e90*/  PRMT R91, R90, 0x3340, R91 ;  /* 0x000033405a5b7816 */ /* 0x000fe4000000005b */
[----:B------:R-:W-:-:S04]  /*1ea0*/  PRMT R88, R88, 0x3340, R89 ;  /* 0x0000334058587816 */ /* 0x000fc80000000059 */
[----:B------:R-:W-:Y:S02]  /*1eb0*/  PRMT R10, R88, 0x5410, R91 ;  /* 0x00005410580a7816 */ /* 0x000fe4000000005b */
[----:B------:R-:W-:Y:S02]  /*1ec0*/  LOP3.LUT R8, R8, 0xffff, RZ, 0xc0, !PT ;  /* 0x0000ffff08087812 */ /* 0x000fe400078ec0ff */
[----:B------:R-:W-:-:S04]  /*1ed0*/  LOP3.LUT R9, R9, 0xffff, RZ, 0xc0, !PT ;  /* 0x0000ffff09097812 */ /* 0x000fc800078ec0ff */
[----:B------:R-:W-:Y:S02]  /*1ee0*/  PRMT R11, R8, 0x3340, R9 ;  /* 0x00003340080b7816 */ /* 0x000fe40000000009 */
[----:B------:R-:W-:Y:S02]  /*1ef0*/  PRMT R8, R68, 0x5410, R3 ;  /* 0x0000541044087816 */ /* 0x000fe40000000003 */
[----:B------:R-:W-:Y:S02]  /*1f00*/  LOP3.LUT R92, R92, 0xffff, RZ, 0xc0, !PT ;  /* 0x0000ffff5c5c7812 */ /* 0x000fe400078ec0ff */
[----:B------:R-:W-:Y:S02]  /*1f10*/  PRMT R9, R2, 0x5410, R79 ;  /* 0x0000541002097816 */ /* 0x000fe4000000004f */
[----:B------:R-:W-:Y:S02]  /*1f20*/  LOP3.LUT R94, R94, 0xffff, RZ, 0xc0, !PT ;  /* 0x0000ffff5e5e7812 */ /* 0x000fe400078ec0ff */
[----:B------:R-:W-:-:S02]  /*1f30*/  LOP3.LUT R93, R93, 0xffff, RZ, 0xc0, !PT ;  /* 0x0000ffff5d5d7812 */ /* 0x000fc400078ec0ff */
[----:B------:R-:W-:Y:S02]  /*1f40*/  PRMT R69, R94, 0x3340, R69 ;  /* 0x000033405e457816 */ /* 0x000fe40000000045 */
[----:B------:R-:W-:Y:S02]  /*1f50*/  PRMT R92, R92, 0x3340, R93 ;  /* 0x000033405c5c7816 */ /* 0x000fe4000000005d */
[----:B------:R-:W-:Y:S02]  /*1f60*/  PRMT R4, R69, 0x5410, R84 ;  /* 0x0000541045047816 */ /* 0x000fe40000000054 */
[----:B------:R-:W-:-:S03]  /*1f70*/  PRMT R11, R11, 0x5410, R92 ;  /* 0x000054100b0b7816 */ /* 0x000fc6000000005c */
[----:B------:R0:W-:Y:S04]  /*1f80*/  STS.128 [R65+UR12], R4 ;  /* 0x0000000441007988 */ /* 0x0001e80008000c0c */
[----:B------:R0:W-:Y:S04]  /*1f90*/  STS.128 [R17+UR12], R8 ;  /* 0x0000000811007988 */ /* 0x0001e80008000c0c */
[----:B--2---:R0:W-:Y:S04]  /*1fa0*/  STS.U8 [R22+UR12+0x2200], R85 ;  /* 0x0022005516007988 */ /* 0x0041e8000800000c */
[----:B---3--:R0:W-:Y:S04]  /*1fb0*/  STS.U8 [R22+UR12+0x2100], R83 ;  /* 0x0021005316007988 */ /* 0x0081e8000800000c */
[----:B----4-:R0:W-:Y:S04]  /*1fc0*/  STS.U8 [R22+UR12+0x2000], R81 ;  /* 0x0020005116007988 */ /* 0x0101e8000800000c */
[----:B-----5:R0:W-:Y:S01]  /*1fd0*/  STS.U8 [R22+UR12+0x2300], R75 ;  /* 0x0023004b16007988 */ /* 0x0201e2000800000c */
[----:B------:R1:W-:Y:S06]  /*1fe0*/  MEMBAR.ALL.CTA ;  /* 0x0000000000007992 */ /* 0x0003ec0000008000 */
[----:B-1----:R-:W1:Y:S01]  /*1ff0*/  FENCE.VIEW.ASYNC.S ;  /* 0x00000000000073c6 */ /* 0x002e620000000000 */
[----:B------:R-:W-:-:S04]  /*2000*/  USHF.L.U32 UR4, UR13, 0x5, URZ ;  /* 0x000000050d047899 */ /* 0x000fc8000800063f */
[----:B------:R-:W-:-:S04]  /*2010*/  ULOP3.LUT UR4, UR4, 0x80, URZ, 0xc0, !UPT ;  /* 0x0000008004047892 */ /* 0x000fc8000f8ec03f */
[----:B------:R-:W-:Y:S01]  /*2020*/  ULEA.HI UR4, UR12, UR4, URZ, 0x1c ;  /* 0x000000040c047291 */ /* 0x000fe2000f8fe03f */
[----:B-1----:R-:W-:Y:S03]  /*2030*/  BAR.SYNC.DEFER_BLOCKING 0x0 ;  /* 0x0000000000007b1d */ /* 0x002fe60000010000 */
[----:B------:R-:W-:-:S03]  /*2040*/  ULOP3.LUT UR4, UR4, 0x3fff, URZ, 0xc0, !UPT ;  /* 0x00003fff04047892 */ /* 0x000fc6000f8ec03f */
[----:B------:R-:W-:Y:S01]  /*2050*/  UMOV UR8, 0xffffff00 ;  /* 0xffffff0000087882 */ /* 0x000fe20000000000 */
[----:B------:R-:W-:Y:S01]  /*2060*/  UMOV UR9, 0x3fffffef ;  /* 0x3fffffef00097882 */ /* 0x000fe20000000000 */
[----:B------:R-:W-:Y:S02]  /*2070*/  UMOV UR5, URZ ;  /* 0x0000003f00057c82 */ /* 0x000fe40008000000 */
[----:B------:R-:W-:Y:S01]  /*2080*/  UIADD3.64 UR8, UR4, -UR8, URZ ;  /* 0x8000000804087297 */ /* 0x000fe2000fffe03f */
[----:B------:R-:W-:Y:S02]  /*2090*/  UMOV UR10, UR6 ;  /* 0x00000006000a7c82 */ /* 0x000fe40008000000 */
[----:B------:R-:W-:Y:S01]  /*20a0*/  UMOV UR5, 0xc0000010 ;  /* 0xc000001000057882 */ /* 0x000fe20000000000 */
[----:B------:R-:W-:Y:S01]  /*20b0*/  UMOV UR11, UR7 ;  /* 0x00000007000b7c82 */ /* 0x000fe20008000000 */
[----:B------:R-:W-:-:S06]  /*20c0*/  WARPGROUP.ARRIVE ;  /* 0x00000000000079c5 */ /* 0x000fcc0000000000 */
[----:B------:R-:W-:Y:S04]  /*20d0*/  QGMMA.64x32x32.F32.E4M3.E4M3 R40, gdesc[UR4], R40 ;  /* 0x00600000042879f3 */ /* 0x000fe80008700828 */
[----:B------:R-:W-:Y:S01]  /*20e0*/  QGMMA.64x32x32.F32.E4M3.E4M3 R24, gdesc[UR8], R24, gsb0 ;  /* 0x00600000081879f3 */ /* 0x000fe20008000818 */
[----:B------:R-:W-:-:S05]  /*20f0*/  VIADD R61, R61, 0xffffffff ;  /* 0xffffffff3d3d7836 */ /* 0x000fca0000000000 */
[----:B------:R-:W-:Y:S01]  /*2100*/  ISETP.NE.U32.AND P0, PT, R61, RZ, PT ;  /* 0x000000ff3d00720c */ /* 0x000fe20003f05070 */
[----:B------:R-:W-:Y:S01]  /*2110*/  IMAD.SHL.U32 R2, R60, 0x20, RZ ;  /* 0x000000203c027824 */ /* 0x000fe200078e00ff */
[----:B------:R-:W-:-:S04]  /*2120*/  IADD3 R23, P2, R58, R23, RZ ;  /* 0x000000173a177210 */ /* 0x000fc80007f5e0ff */
[----:B------:R-:W-:Y:S01]  /*2130*/  IADD3 R63, P1, R2, R63, RZ ;  /* 0x0000003f023f7210 */ /* 0x000fe20007f3e0ff */
[----:B------:R-:W-:Y:S01]  /*2140*/  VIADD R62, R62, 0xffffffe0 ;  /* 0xffffffe03e3e7836 */ /* 0x000fe20000000000 */
[----:B------:R-:W-:Y:S02]  /*2150*/  LEA.HI.X.SX32 R59, R58, R59, 0x1, P2 ;  /* 0x0000003b3a3b7211 */ /* 0x000fe400010f0eff */
[----:B------:R-:W-:Y:S01]  /*2160*/  LEA.HI.X.SX32 R64, R2, R64, 0x1, P1 ;  /* 0x0000004002407211 */ /* 0x000fe200008f0eff */
[----:B------:R-:W-:Y:S02]  /*2170*/  WARPGROUP.DEPBAR.LE gsb0, 0x0 ;  /* 0x00008000000079c5 */ /* 0x000fe40000010000 */
[----:B0-----:R-:W-:Y:S06]  /*2180*/  @P0 BRA `(.L_x_1) ;  /* 0xffffffec00600947 */ /* 0x001fec000383ffff */
.L_x_0:
[----:B------:R-:W-:Y:S01]  /*2190*/  BAR.SYNC.DEFER_BLOCKING 0x0 ;  /* 0x0000000000007b1d */ /* 0x000fe20000010000 */
[C---:B------:R-:W-:Y:S01]  /*21a0*/  IMAD.SHL.U32 R2, R0.reuse, 0x10, RZ ;  /* 0x0000001000027824 */ /* 0x040fe200078e00ff */
[----:B------:R-:W-:Y:S01]  /*21b0*/  F2FP.SATFINITE.E4M3.F32.PACK_AB_MERGE_C R42, R43, R42, RZ ;  /* 0x0000002a2b2a723e */ /* 0x000fe200048070ff */
[----:B------:R-:W-:Y:S01]  /*21c0*/  IMAD.SHL.U32 R3, R0, 0x80, RZ ;  /* 0x0000008000037824 */ /* 0x000fe200078e00ff */
[----:B------:R-:W-:Y:S02]  /*21d0*/  F2FP.SATFINITE.E4M3.F32.PACK_AB_MERGE_C R47, R47, R46, RZ ;  /* 0x0000002e2f2f723e */ /* 0x000fe400048070ff */
[----:B------:R-:W-:Y:S01]  /*21e0*/  LOP3.LUT R2, R2, 0xf0, RZ, 0xc0, !PT ;  /* 0x000000f002027812 */ /* 0x000fe200078ec0ff */
[----:B------:R-:W-:Y:S01]  /*21f0*/  ULDC.64 UR6, c[0x0][0x228] ;  /* 0x00008a0000067ab9 */ /* 0x000fe20000000a00 */
[----:B------:R-:W-:Y:S01]  /*2200*/  LOP3.LUT R3, R3, 0x800, RZ, 0xc0, !PT ;  /* 0x0000080003037812 */ /* 0x000fe200078ec0ff */
[----:B------:R-:W-:Y:S01]  /*2210*/  ULDC UR4, c[0x0][0x244] ;  /* 0x0000910000047ab9 */ /* 0x000fe20000000800 */
[----:B------:R-:W-:-:S02]  /*2220*/  F2FP.SATFINITE.E4M3.F32.PACK_AB_MERGE_C R40, R41, R40, RZ ;  /* 0x000000282928723e */ /* 0x000fc400048070ff */
[----:B------:R-:W-:Y:S02]  /*2230*/  IADD3 R2, R3, UR12, R2 ;  /* 0x0000000c03027c10 */ /* 0x000fe4000fffe002 */
[----:B------:R-:W-:Y:S02]  /*2240*/  LOP3.LUT R3, R0, 0xe0, RZ, 0xc0, !PT ;  /* 0x000000e000037812 */ /* 0x000fe400078ec0ff */
[----:B------:R-:W-:Y:S02]  /*2250*/  F2FP.SATFINITE.E4M3.F32.PACK_AB_MERGE_C R45, R45, R44, RZ ;  /* 0x0000002c2d2d723e */ /* 0x000fe400048070ff */
[----:B------:R-:W-:Y:S01]  /*2260*/  F2FP.SATFINITE.E4M3.F32.PACK_AB_MERGE_C R24, R25, R24, RZ ;  /* 0x000000181918723e */ /* 0x000fe200048070ff */
[----:B------:R-:W-:Y:S01]  /*2270*/  IMAD R14, R3, 0x8, R2 ;  /* 0x00000008030e7824 */ /* 0x000fe200078e0202 */
[----:B------:R-:W-:Y:S01]  /*2280*/  F2FP.SATFINITE.E4M3.F32.PACK_AB_MERGE_C R26, R27, R26, RZ ;  /* 0x0000001a1b1a723e */ /* 0x000fe200048070ff */
[C---:B------:R-:W-:Y:S01]  /*2290*/  VIADD R3, R66.reuse, 0x2 ;  /* 0x0000000242037836 */ /* 0x040fe20000000000 */
[----:B------:R-:W-:Y:S01]  /*22a0*/  F2FP.SATFINITE.E4M3.F32.PACK_AB_MERGE_C R29, R29, R28, RZ ;  /* 0x0000001c1d1d723e */ /* 0x000fe200048070ff */
[----:B------:R-:W-:Y:S01]  /*22b0*/  VIADD R2, R66, 0x3 ;  /* 0x0000000342027836 */ /* 0x000fe20000000000 */
[----:B------:R-:W-:-:S02]  /*22c0*/  F2FP.SATFINITE.E4M3.F32.PACK_AB_MERGE_C R31, R31, R30, RZ ;  /* 0x0000001e1f1f723e */ /* 0x000fc400048070ff */
[----:B------:R-:W-:Y:S02]  /*22d0*/  PRMT R41, R42, 0x5410, R47 ;  /* 0x000054102a297816 */ /* 0x000fe4000000002f */
[----:B------:R-:W-:Y:S02]  /*22e0*/  PRMT R40, R40, 0x5410, R45 ;  /* 0x0000541028287816 */ /* 0x000fe4000000002d */
[----:B------:R-:W-:Y:S02]  /*22f0*/  PRMT R42, R24, 0x5410, R29 ;  /* 0x00005410182a7816 */ /* 0x000fe4000000001d */
[----:B------:R-:W-:Y:S02]  /*2300*/  PRMT R43, R26, 0x5410, R31 ;  /* 0x000054101a2b7816 */ /* 0x000fe4000000001f */
[----:B------:R-:W-:Y:S01]  /*2310*/  LOP3.LUT R18, R0, 0xff, RZ, 0xc0, !PT ;  /* 0x000000ff00127812 */ /* 0x000fe200078ec0ff */
[----:B------:R-:W-:Y:S01]  /*2320*/  VIADD R0, R66, 0x1 ;  /* 0x0000000142007836 */ /* 0x000fe20000000000 */
[----:B------:R-:W-:Y:S01]  /*2330*/  F2FP.SATFINITE.E4M3.F32.PACK_AB_MERGE_C R50, R51, R50, RZ ;  /* 0x000000323332723e */ /* 0x000fe200048070ff */
[----:B------:R-:W-:Y:S01]  /*2340*/  STSM.16.M88.4 [R14], R40 ;  /* 0x000000280e007844 */ /* 0x000fe20000000200 */
[----:B------:R-:W-:-:S02]  /*2350*/  LEA R18, R18, UR12, 0x4 ;  /* 0x0000000c12127c11 */ /* 0x000fc4000f8e20ff */
[----:B------:R-:W-:Y:S01]  /*2360*/  F2FP.SATFINITE.E4M3.F32.PACK_AB_MERGE_C R55, R55, R54, RZ ;  /* 0x000000363737723e */ /* 0x000fe200048070ff */
[----:B------:R-:W-:Y:S01]  /*2370*/  BAR.SYNC.DEFER_BLOCKING 0x0 ;  /* 0x0000000000007b1d */ /* 0x000fe20000010000 */
[----:B------:R-:W-:Y:S02]  /*2380*/  F2FP.SATFINITE.E4M3.F32.PACK_AB_MERGE_C R48, R49, R48, RZ ;  /* 0x000000303130723e */ /* 0x000fe400048070ff */
[----:B------:R-:W-:Y:S02]  /*2390*/  F2FP.SATFINITE.E4M3.F32.PACK_AB_MERGE_C R53, R53, R52, RZ ;  /* 0x000000343535723e */ /* 0x000fe400048070ff */
[----:B------:R-:W-:Y:S02]  /*23a0*/  F2FP.SATFINITE.E4M3.F32.PACK_AB_MERGE_C R32, R33, R32, RZ ;  /* 0x000000202120723e */ /* 0x000fe400048070ff */
[----:B------:R-:W-:Y:S02]  /*23b0*/  F2FP.SATFINITE.E4M3.F32.PACK_AB_MERGE_C R34, R35, R34, RZ ;  /* 0x000000222322723e */ /* 0x000fe400048070ff */
[----:B------:R-:W-:-:S02]  /*23c0*/  F2FP.SATFINITE.E4M3.F32.PACK_AB_MERGE_C R37, R37, R36, RZ ;  /* 0x000000242525723e */ /* 0x000fc400048070ff */
[----:B------:R-:W-:Y:S02]  /*23d0*/  F2FP.SATFINITE.E4M3.F32.PACK_AB_MERGE_C R39, R39, R38, RZ ;  /* 0x000000262727723e */ /* 0x000fe400048070ff */
[----:B------:R-:W-:Y:S02]  /*23e0*/  ISETP.GE.AND P0, PT, R12, UR6, PT ;  /* 0x000000060c007c0c */ /* 0x000fe4000bf06270 */
[----:B------:R-:W-:Y:S02]  /*23f0*/  PRMT R49, R50, 0x5410, R55 ;  /* 0x0000541032317816 */ /* 0x000fe40000000037 */
[----:B------:R-:W-:Y:S02]  /*2400*/  PRMT R48, R48, 0x5410, R53 ;  /* 0x0000541030307816 */ /* 0x000fe40000000035 */
[----:B------:R-:W-:Y:S02]  /*2410*/  PRMT R50, R32, 0x5410, R37 ;  /* 0x0000541020327816 */ /* 0x000fe40000000025 */
[----:B------:R-:W-:-:S02]  /*2420*/  PRMT R51, R34, 0x5410, R39 ;  /* 0x0000541022337816 */ /* 0x000fc40000000027 */
[----:B------:R-:W-:Y:S01]  /*2430*/  ISETP.LT.AND P5, PT, R0, UR7, !P0 ;  /* 0x0000000700007c0c */ /* 0x000fe2000c7a1270 */
[----:B------:R-:W0:Y:S01]  /*2440*/  LDS.128 R8, [R18] ;  /* 0x0000000012087984 */ /* 0x000e220000000c00 */
[----:B------:R-:W-:Y:S01]  /*2450*/  IMAD R0, R12, UR4, RZ ;  /* 0x000000040c007c24 */ /* 0x000fe2000f8e02ff */
[----:B------:R-:W-:Y:S01]  /*2460*/  ISETP.LT.AND P4, PT, R3, UR7, !P0 ;  /* 0x0000000703007c0c */ /* 0x000fe2000c781270 */
[----:B------:R-:W-:Y:S01]  /*2470*/  VIADD R3, R66, 0x4 ;  /* 0x0000000442037836 */ /* 0x000fe20000000000 */
[----:B------:R-:W-:Y:S01]  /*2480*/  BAR.SYNC.DEFER_BLOCKING 0x0 ;  /* 0x0000000000007b1d */ /* 0x000fe20000010000 */
[----:B------:R-:W-:-:S03]  /*2490*/  ISETP.LT.AND P3, PT, R2, UR7, !P0 ;  /* 0x0000000702007c0c */ /* 0x000fc6000c761270 */
[----:B------:R-:W-:Y:S02]  /*24a0*/  ISETP.LT.AND P2, PT, R3, UR7, !P0 ;  /* 0x0000000703007c0c */ /* 0x000fe4000c741270 */
[----:B------:R-:W-:Y:S02]  /*24b0*/  ULDC.64 UR4, c[0x0][0x220] ;  /* 0x0000880000047ab9 */ /* 0x000fe40000000a00 */
[----:B------:R-:W-:Y:S01]  /*24c0*/  IADD3 R2, P1, R0, UR4, RZ ;  /* 0x0000000400027c10 */ /* 0x000fe2000ff3e0ff */
[----:B------:R-:W-:Y:S02]  /*24d0*/  ULDC UR4, c[0x0][0x248] ;  /* 0x0000920000047ab9 */ /* 0x000fe40000000800 */
[----:B------:R-:W-:Y:S01]  /*24e0*/  IMAD R3, R66, UR4, RZ ;  /* 0x0000000442037c24 */ /* 0x000fe2000f8e02ff */
[----:B------:R-:W-:Y:S02]  /*24f0*/  LEA.HI.X.SX32 R0, R0, UR5, 0x1, P1 ;  /* 0x0000000500007c11 */ /* 0x000fe400088f0eff */
[----:B------:R-:W-:Y:S01]  /*2500*/  ISETP.LT.AND P1, PT, R66, UR7, !P0 ;  /* 0x0000000742007c0c */ /* 0x000fe2000c721270 */
[C---:B------:R-:W-:Y:S01]  /*2510*/  VIADD R7, R3.reuse, UR4 ;  /* 0x0000000403077c36 */ /* 0x040fe20008000000 */
[----:B------:R-:W-:-:S03]  /*2520*/  IADD3 R4, P6, R3, R2, RZ ;  /* 0x0000000203047210 */ /* 0x000fc60007fde0ff */
[----:B------:R-:W-:Y:S01]  /*2530*/  VIADD R13, R7, UR4 ;  /* 0x00000004070d7c36 */ /* 0x000fe20008000000 */
[----:B------:R-:W-:Y:S01]  /*2540*/  LEA.HI.X.SX32 R5, R3, R0, 0x1, P6 ;  /* 0x0000000003057211 */ /* 0x000fe200030f0eff */
[----:B------:R-:W-:Y:S01]  /*2550*/  VIADD R3, R66, 0x5 ;  /* 0x0000000542037836 */ /* 0x000fe20000000000 */
[----:B------:R-:W-:Y:S01]  /*2560*/  IADD3 R6, P6, R7, R2, RZ ;  /* 0x0000000207067210 */ /* 0x000fe20007fde0ff */
[----:B------:R-:W-:Y:S01]  /*2570*/  VIADD R15, R13, UR4 ;  /* 0x000000040d0f7c36 */ /* 0x000fe20008000000 */
[----:B------:R-:W-:Y:S02]  /*2580*/  STSM.16.M88.4 [R14], R48 ;  /* 0x000000300e007844 */ /* 0x000fe40000000200 */
[----:B------:R-:W-:Y:S01]  /*2590*/  LEA.HI.X.SX32 R7, R7, R0, 0x1, P6 ;  /* 0x0000000007077211 */ /* 0x000fe200030f0eff */
[----:B------:R-:W-:Y:S01]  /*25a0*/  BAR.SYNC.DEFER_BLOCKING 0x0 ;  /* 0x0000000000007b1d */ /* 0x000fe20000010000 */
[----:B------:R-:W-:-:S04]  /*25b0*/  IADD3 R12, P6, R13, R2, RZ ;  /* 0x000000020d0c7210 */ /* 0x000fc80007fde0ff */
[----:B------:R-:W-:Y:S02]  /*25c0*/  LEA.HI.X.SX32 R13, R13, R0, 0x1, P6 ;  /* 0x000000000d0d7211 */ /* 0x000fe400030f0eff */
[C---:B0-----:R-:W-:Y:S02]  /*25d0*/  PRMT R17, R8.reuse, 0x7770, RZ ;  /* 0x0000777008117816 */ /* 0x041fe400000000ff */
[----:B------:R-:W-:Y:S02]  /*25e0*/  PRMT R19, R8, 0x7771, RZ ;  /* 0x0000777108137816 */ /* 0x000fe400000000ff */
[C---:B------:R-:W-:Y:S02]  /*25f0*/  PRMT R23, R9.reuse, 0x7770, RZ ;  /* 0x0000777009177816 */ /* 0x040fe400000000ff */
[----:B------:R-:W-:Y:S02]  /*2600*/  PRMT R21, R9, 0x7771, RZ ;  /* 0x0000777109157816 */ /* 0x000fe400000000ff */
[----:B------:R-:W-:Y:S01]  /*2610*/  PRMT R25, R11, 0x7770, RZ ;  /* 0x000077700b197816 */ /* 0x000fe200000000ff */
[----:B------:R0:W-:Y:S01]  /*2620*/  @P1 STG.E.U8 desc[UR14][R4.64], R17 ;  /* 0x0000001104001986 */ /* 0x0001e2000c10110e */
[----:B------:R-:W-:Y:S01]  /*2630*/  ISETP.LT.AND P1, PT, R3, UR7, !P0 ;  /* 0x0000000703007c0c */ /* 0x000fe2000c721270 */
[----:B------:R-:W-:-:S02]  /*2640*/  VIADD R3, R66, 0x6 ;  /* 0x0000000642037836 */ /* 0x000fc40000000000 */
[----:B------:R1:W-:Y:S03]  /*2650*/  @P5 STG.E.U8 desc[UR14][R6.64], R19 ;  /* 0x0000001306005986 */ /* 0x0003e6000c10110e */
[----:B------:R-:W-:Y:S01]  /*2660*/  ISETP.LT.AND P5, PT, R3, UR7, !P0 ;  /* 0x0000000703007c0c */ /* 0x000fe2000c7a1270 */
[----:B------:R2:W-:Y:S01]  /*2670*/  @P4 STG.E.U8 desc[UR14][R12.64], R23 ;  /* 0x000000170c004986 */ /* 0x0005e2000c10110e */
[----:B------:R-:W-:Y:S01]  /*2680*/  VIADD R3, R66, 0x7 ;  /* 0x0000000742037836 */ /* 0x000fe20000000000 */
[C---:B0-----:R-:W-:Y:S01]  /*2690*/  IADD3 R4, P6, R15.reuse, R2, RZ ;  /* 0x000000020f047210 */ /* 0x041fe20007fde0ff */
[----:B------:R-:W-:-:S03]  /*26a0*/  VIADD R17, R15, UR4 ;  /* 0x000000040f117c36 */ /* 0x000fc60008000000 */
[----:B------:R-:W-:Y:S01]  /*26b0*/  ISETP.LT.AND P4, PT, R3, UR7, !P0 ;  /* 0x0000000703007c0c */ /* 0x000fe2000c781270 */
[----:B------:R-:W-:Y:S01]  /*26c0*/  VIADD R3, R66, 0x8 ;  /* 0x0000000842037836 */ /* 0x000fe20000000000 */
[----:B------:R-:W-:Y:S02]  /*26d0*/  LEA.HI.X.SX32 R5, R15, R0, 0x1, P6 ;  /* 0x000000000f057211 */ /* 0x000fe400030f0eff */
[C---:B------:R-:W-:Y:S02]  /*26e0*/  IADD3 R14, P6, R17.reuse, R2, RZ ;  /* 0x00000002110e7210 */ /* 0x040fe40007fde0ff */
[----:B-1----:R-:W-:Y:S01]  /*26f0*/  PRMT R19, R10, 0x7770, RZ ;  /* 0x000077700a137816 */ /* 0x002fe200000000ff */
[----:B------:R0:W-:Y:S01]  /*2700*/  @P3 STG.E.U8 desc[UR14][R4.64], R21 ;  /* 0x0000001504003986 */ /* 0x0001e2000c10110e */
[C---:B------:R-:W-:Y:S01]  /*2710*/  LEA.HI.X.SX32 R15, R17.reuse, R0, 0x1, P6 ;  /* 0x00000000110f7211 */ /* 0x040fe200030f0eff */
[----:B------:R-:W-:Y:S01]  /*2720*/  VIADD R17, R17, UR4 ;  /* 0x0000000411117c36 */ /* 0x000fe20008000000 */
[----:B------:R-:W-:Y:S01]  /*2730*/  ISETP.LT.AND P3, PT, R3, UR7, !P0 ;  /* 0x0000000703007c0c */ /* 0x000fe2000c761270 */
[C---:B------:R-:W-:Y:S01]  /*2740*/  VIADD R3, R66.reuse, 0x9 ;  /* 0x0000000942037836 */ /* 0x040fe20000000000 */
[----:B--2---:R-:W-:Y:S01]  /*2750*/  PRMT R23, R11, 0x7771, RZ ;  /* 0x000077710b177816 */ /* 0x004fe200000000ff */
[C---:B------:R-:W-:Y:S01]  /*2760*/  VIADD R13, R17.reuse, UR4 ;  /* 0x00000004110d7c36 */ /* 0x040fe20008000000 */
[----:B------:R-:W-:Y:S01]  /*2770*/  IADD3 R6, P6, R17, R2, RZ ;  /* 0x0000000211067210 */ /* 0x000fe20007fde0ff */
[----:B------:R1:W-:Y:S01]  /*2780*/  @P2 STG.E.U8 desc[UR14][R14.64], R19 ;  /* 0x000000130e002986 */ /* 0x0003e2000c10110e */
[----:B------:R-:W-:Y:S01]  /*2790*/  ISETP.LT.AND P2, PT, R3, UR7, !P0 ;  /* 0x0000000703007c0c */ /* 0x000fe2000c741270 */
[----:B------:R-:W-:Y:S01]  /*27a0*/  VIADD R3, R66, 0xa ;  /* 0x0000000a42037836 */ /* 0x000fe20000000000 */
[----:B------:R-:W-:Y:S01]  /*27b0*/  LEA.HI.X.SX32 R7, R17, R0, 0x1, P6 ;  /* 0x0000000011077211 */ /* 0x000fe200030f0eff */
[C---:B------:R-:W-:Y:S01]  /*27c0*/  VIADD R17, R13.reuse, UR4 ;  /* 0x000000040d117c36 */ /* 0x040fe20008000000 */
[----:B0-----:R-:W-:-:S02]  /*27d0*/  IADD3 R4, P6, R13, R2, RZ ;  /* 0x000000020d047210 */ /* 0x001fc40007fde0ff */
[----:B------:R-:W-:Y:S02]  /*27e0*/  PRMT R21, R10, 0x7771, RZ ;  /* 0x000077710a157816 */ /* 0x000fe400000000ff */
[----:B------:R-:W-:Y:S02]  /*27f0*/  LEA.HI.X.SX32 R5, R13, R0, 0x1, P6 ;  /* 0x000000000d057211 */ /* 0x000fe400030f0eff */
[C---:B------:R-:W-:Y:S01]  /*2800*/  IADD3 R12, P6, R17.reuse, R2, RZ ;  /* 0x00000002110c7210 */ /* 0x040fe20007fde0ff */
[----:B-1----:R-:W-:Y:S01]  /*2810*/  VIADD R19, R17, UR4 ;  /* 0x0000000411137c36 */ /* 0x002fe20008000000 */
[----:B------:R0:W-:Y:S01]  /*2820*/  @P1 STG.E.U8 desc[UR14][R6.64], R21 ;  /* 0x0000001506001986 */ /* 0x0001e2000c10110e */
[----:B------:R-:W-:Y:S01]  /*2830*/  ISETP.LT.AND P1, PT, R3, UR7, !P0 ;  /* 0x0000000703007c0c */ /* 0x000fe2000c721270 */
[----:B------:R-:W-:Y:S01]  /*2840*/  VIADD R3, R66, 0xb ;  /* 0x0000000b42037836 */ /* 0x000fe20000000000 */
[----:B------:R-:W-:Y:S01]  /*2850*/  LEA.HI.X.SX32 R13, R17, R0, 0x1, P6 ;  /* 0x00000000110d7211 */ /* 0x000fe200030f0eff */
[----:B------:R1:W-:Y:S01]  /*2860*/  @P5 STG.E.U8 desc[UR14][R4.64], R25 ;  /* 0x0000001904005986 */ /* 0x0003e2000c10110e */
[----:B------:R-:W-:-:S02]  /*2870*/  IADD3 R14, P6, R19, R2, RZ ;  /* 0x00000002130e7210 */ /* 0x000fc40007fde0ff */
[----:B------:R-:W-:Y:S01]  /*2880*/  ISETP.LT.AND P5, PT, R3, UR7, !P0 ;  /* 0x0000000703007c0c */ /* 0x000fe2000c7a1270 */
[----:B------:R2:W-:Y:S01]  /*2890*/  @P4 STG.E.U8 desc[UR14][R12.64], R23 ;  /* 0x000000170c004986 */ /* 0x0005e2000c10110e */
[C---:B------:R-:W-:Y:S01]  /*28a0*/  LEA.HI.X.SX32 R15, R19.reuse, R0, 0x1, P6 ;  /* 0x00000000130f7211 */ /* 0x040fe200030f0eff */
[----:B------:R-:W-:Y:S01]  /*28b0*/  VIADD R19, R19, UR4 ;  /* 0x0000000413137c36 */ /* 0x000fe20008000000 */
[----:B0-----:R-:W-:Y:S01]  /*28c0*/  PRMT R21, R8, 0x7772, RZ ;  /* 0x0000777208157816 */ /* 0x001fe200000000ff */
[----:B------:R-:W-:-:S03]  /*28d0*/  VIADD R3, R66, 0xc ;  /* 0x0000000c42037836 */ /* 0x000fc60000000000 */
[C---:B------:R-:W-:Y:S01]  /*28e0*/  IADD3 R16, P6, R19.reuse, R2, RZ ;  /* 0x0000000213107210 */ /* 0x040fe20007fde0ff */
[C---:B-1----:R-:W-:Y:S01]  /*28f0*/  VIADD R5, R19.reuse, UR4 ;  /* 0x0000000413057c36 */ /* 0x042fe20008000000 */
[----:B------:R0:W-:Y:S01]  /*2900*/  @P3 STG.E.U8 desc[UR14][R14.64], R21 ;  /* 0x000000150e003986 */ /* 0x0001e2000c10110e */
[----:B------:R-:W-:Y:S02]  /*2910*/  PRMT R25, R8, 0x7773, RZ ;  /* 0x0000777308197816 */ /* 0x000fe400000000ff */
[----:B------:R-:W-:Y:S01]  /*2920*/  LEA.HI.X.SX32 R17, R19, R0, 0x1, P6 ;  /* 0x0000000013117211 */ /* 0x000fe200030f0eff */
[C---:B------:R-:W-:Y:S01]  /*2930*/  VIADD R7, R5.reuse, UR4 ;  /* 0x0000000405077c36 */ /* 0x040fe20008000000 */
[----:B--2---:R-:W-:Y:S02]  /*2940*/  IADD3 R12, P6, R5, R2, RZ ;  /* 0x00000002050c7210 */ /* 0x004fe40007fde0ff */
[----:B------:R-:W-:Y:S01]  /*2950*/  ISETP.LT.AND P4, PT, R3, UR7, !P0 ;  /* 0x0000000703007c0c */ /* 0x000fe2000c781270 */
[----:B------:R-:W-:Y:S01]  /*2960*/  VIADD R19, R7, UR4 ;  /* 0x0000000407137c36 */ /* 0x000fe20008000000 */
[----:B------:R-:W-:Y:S01]  /*2970*/  LEA.HI.X.SX32 R13, R5, R0, 0x1, P6 ;  /* 0x00000000050d7211 */ /* 0x000fe200030f0eff */
[----:B------:R-:W-:Y:S01]  /*2980*/  VIADD R3, R66, 0xd ;  /* 0x0000000d42037836 */ /* 0x000fe20000000000 */
[----:B------:R-:W-:Y:S01]  /*2990*/  PRMT R23, R9, 0x7772, RZ ;  /* 0x0000777209177816 */ /* 0x000fe200000000ff */
[----:B------:R1:W-:Y:S01]  /*29a0*/  @P2 STG.E.U8 desc[UR14][R16.64], R25 ;  /* 0x0000001910002986 */ /* 0x0003e2000c10110e */
[----:B0-----:R-:W-:-:S02]  /*29b0*/  IADD3 R14, P6, R7, R2, RZ ;  /* 0x00000002070e7210 */ /* 0x001fc40007fde0ff */
[----:B------:R-:W-:Y:S01]  /*29c0*/  ISETP.LT.AND P3, PT, R3, UR7, !P0 ;  /* 0x0000000703007c0c */ /* 0x000fe2000c761270 */
[C---:B------:R-:W-:Y:S01]  /*29d0*/  VIADD R3, R66.reuse, 0xe ;  /* 0x0000000e42037836 */ /* 0x040fe20000000000 */
[----:B------:R-:W-:Y:S01]  /*29e0*/  LEA.HI.X.SX32 R15, R7, R0, 0x1, P6 ;  /* 0x00000000070f7211 */ /* 0x000fe200030f0eff */
[----:B------:R0:W-:Y:S01]  /*29f0*/  @P1 STG.E.U8 desc[UR14][R12.64], R23 ;  /* 0x000000170c001986 */ /* 0x0001e2000c10110e */
[----:B------:R-:W-:Y:S02]  /*2a00*/  IADD3 R8, P6, R19, R2, RZ ;  /* 0x0000000213087210 */ /* 0x000fe40007fde0ff */
[----:B------:R-:W-:Y:S01]  /*2a10*/  PRMT R21, R9, 0x7773, RZ ;  /* 0x0000777309157816 */ /* 0x000fe200000000ff */
[----:B------:R-:W2:Y:S01]  /*2a20*/  LDS.128 R4, [R18] ;  /* 0x0000000012047984 */ /* 0x000ea20000000c00 */
[C---:B------:R-:W-:Y:S01]  /*2a30*/  LEA.HI.X.SX32 R9, R19.reuse, R0, 0x1, P6 ;  /* 0x0000000013097211 */ /* 0x040fe200030f0eff */
[----:B-1----:R-:W-:Y:S01]  /*2a40*/  VIADD R17, R19, UR4 ;  /* 0x0000000413117c36 */ /* 0x002fe20008000000 */
[----:B------:R-:W-:Y:S01]  /*2a50*/  ISETP.LT.AND P2, PT, R3, UR7, !P0 ;  /* 0x0000000703007c0c */ /* 0x000fe2000c741270 */
[----:B------:R-:W-:Y:S01]  /*2a60*/  VIADD R3, R66, 0xf ;  /* 0x0000000f42037836 */ /* 0x000fe20000000000 */
[----:B------:R1:W-:Y:S01]  /*2a70*/  @P5 STG.E.U8 desc[UR14][R14.64], R21 ;  /* 0x000000150e005986 */ /* 0x0003e2000c10110e */
[----:B------:R-:W-:-:S02]  /*2a80*/  PRMT R25, R10, 0x7773, RZ ;  /* 0x000077730a197816 */ /* 0x000fc400000000ff */
[C---:B0-----:R-:W-:Y:S02]  /*2a90*/  IADD3 R12, P6, R17.reuse, R2, RZ ;  /* 0x00000002110c7210 */ /* 0x041fe40007fde0ff */
[----:B------:R-:W-:Y:S02]  /*2aa0*/  PRMT R23, R10, 0x7772, RZ ;  /* 0x000077720a177816 */ /* 0x000fe400000000ff */
[C---:B------:R-:W-:Y:S01]  /*2ab0*/  LEA.HI.X.SX32 R13, R17.reuse, R0, 0x1, P6 ;  /* 0x00000000110d7211 */ /* 0x040fe200030f0eff */
[----:B------:R-:W-:Y:S01]  /*2ac0*/  VIADD R17, R17, UR4 ;  /* 0x0000000411117c36 */ /* 0x000fe20008000000 */
[----:B------:R-:W-:Y:S01]  /*2ad0*/  ISETP.LT.AND P1, PT, R3, UR7, !P0 ;  /* 0x0000000703007c0c */ /* 0x000fe2000c721270 */
[----:B------:R-:W-:Y:S01]  /*2ae0*/  VIADD R3, R66, 0x10 ;  /* 0x0000001042037836 */ /* 0x000fe20000000000 */
[----:B------:R0:W-:Y:S01]  /*2af0*/  @P4 STG.E.U8 desc[UR14][R8.64], R23 ;  /* 0x0000001708004986 */ /* 0x0001e2000c10110e */
[C---:B------:R-:W-:Y:S01]  /*2b00*/  VIADD R19, R17.reuse, UR4 ;  /* 0x0000000411137c36 */ /* 0x040fe20008000000 */
[----:B-1----:R-:W-:-:S02]  /*2b10*/  IADD3 R14, P6, R17, R2, RZ ;  /* 0x00000002110e7210 */ /* 0x002fc40007fde0ff */
[----:B------:R-:W-:Y:S01]  /*2b20*/  PRMT R21, R11, 0x7773, RZ ;  /* 0x000077730b157816 */ /* 0x000fe200000000ff */
[----:B------:R1:W-:Y:S01]  /*2b30*/  @P3 STG.E.U8 desc[UR14][R12.64], R25 ;  /* 0x000000190c003986 */ /* 0x0003e2000c10110e */
[----:B------:R-:W-:Y:S02]  /*2b40*/  LEA.HI.X.SX32 R15, R17, R0, 0x1, P6 ;  /* 0x00000000110f7211 */ /* 0x000fe400030f0eff */
[----:B------:R-:W-:Y:S01]  /*2b50*/  ISETP.LT.AND P5, PT, R3, UR7, !P0 ;  /* 0x0000000703007c0c */ /* 0x000fe2000c7a1270 */
[C---:B------:R-:W-:Y:S01]  /*2b60*/  VIADD R3, R66.reuse, 0x11 ;  /* 0x0000001142037836 */ /* 0x040fe20000000000 */
[----:B0-----:R-:W-:Y:S01]  /*2b70*/  PRMT R23, R11, 0x7772, RZ ;  /* 0x000077720b177816 */ /* 0x001fe200000000ff */
[C---:B------:R-:W-:Y:S01]  /*2b80*/  VIADD R11, R19.reuse, UR4 ;  /* 0x00000004130b7c36 */ /* 0x040fe20008000000 */
[----:B------:R-:W-:Y:S02]  /*2b90*/  IADD3 R8, P6, R19, R2, RZ ;  /* 0x0000000213087210 */ /* 0x000fe40007fde0ff */
[----:B------:R-:W-:Y:S01]  /*2ba0*/  ISETP.LT.AND P4, PT, R3, UR7, !P0 ;  /* 0x0000000703007c0c */ /* 0x000fe2000c781270 */
[----:B------:R-:W-:Y:S01]  /*2bb0*/  VIADD R17, R11, UR4 ;  /* 0x000000040b117c36 */ /* 0x000fe20008000000 */
[----:B------:R-:W-:Y:S01]  /*2bc0*/  LEA.HI.X.SX32 R9, R19, R0, 0x1, P6 ;  /* 0x0000000013097211 */ /* 0x000fe200030f0eff */
[----:B------:R-:W-:Y:S01]  /*2bd0*/  VIADD R3, R66, 0x12 ;  /* 0x0000001242037836 */ /* 0x000fe20000000000 */
[C---:B------:R-:W-:Y:S01]  /*2be0*/  IADD3 R10, P6, R11.reuse, R2, RZ ;  /* 0x000000020b0a7210 */ /* 0x040fe20007fde0ff */
[----:B------:R0:W-:Y:S03]  /*2bf0*/  @P2 STG.E.U8 desc[UR14][R14.64], R23 ;  /* 0x000000170e002986 */ /* 0x0001e6000c10110e */
[----:B------:R-:W-:Y:S01]  /*2c00*/  LEA.HI.X.SX32 R11, R11, R0, 0x1, P6 ;  /* 0x000000000b0b7211 */ /* 0x000fe200030f0eff */
[----:B------:R3:W-:Y:S01]  /*2c10*/  @P1 STG.E.U8 desc[UR14][R8.64], R21 ;  /* 0x0000001508001986 */ /* 0x0007e2000c10110e */
[----:B-1----:R-:W-:-:S02]  /*2c20*/  IADD3 R12, P6, R17, R2, RZ ;  /* 0x00000002110c7210 */ /* 0x002fc40007fde0ff */
[----:B------:R-:W-:Y:S01]  /*2c30*/  ISETP.LT.AND P3, PT, R3, UR7, !P0 ;  /* 0x0000000703007c0c */ /* 0x000fe2000c761270 */
[----:B------:R-:W-:Y:S01]  /*2c40*/  VIADD R3, R66, 0x13 ;  /* 0x0000001342037836 */ /* 0x000fe20000000000 */
[C---:B------:R-:W-:Y:S01]  /*2c50*/  LEA.HI.X.SX32 R13, R17.reuse, R0, 0x1, P6 ;  /* 0x00000000110d7211 */ /* 0x040fe200030f0eff */
[----:B------:R-:W-:Y:S01]  /*2c60*/  VIADD R17, R17, UR4 ;  /* 0x0000000411117c36 */ /* 0x000fe20008000000 */
[----:B--2---:R-:W-:Y:S02]  /*2c70*/  PRMT R25, R4, 0x7770, RZ ;  /* 0x0000777004197816 */ /* 0x004fe400000000ff */
[----:B------:R-:W-:Y:S01]  /*2c80*/  ISETP.LT.AND P2, PT, R3, UR7, !P0 ;  /* 0x0000000703007c0c */ /* 0x000fe2000c741270 */
[----:B------:R-:W-:Y:S01]  /*2c90*/  VIADD R3, R66, 0x14 ;  /* 0x0000001442037836 */ /* 0x000fe20000000000 */
[----:B------:R-:W-:Y:S01]  /*2ca0*/  PRMT R19, R4, 0x7771, RZ ;  /* 0x0000777104137816 */ /* 0x000fe200000000ff */
[C---:B0-----:R-:W-:Y:S01]  /*2cb0*/  VIADD R15, R17.reuse, UR4 ;  /* 0x00000004110f7c36 */ /* 0x041fe20008000000 */
[----:B---3--:R-:W-:Y:S01]  /*2cc0*/  IADD3 R8, P6, R17, R2, RZ ;  /* 0x0000000211087210 */ /* 0x008fe20007fde0ff */
[----:B------:R0:W-:Y:S01]  /*2cd0*/  @P5 STG.E.U8 desc[UR14][R10.64], R25 ;  /* 0x000000190a005986 */ /* 0x0001e2000c10110e */
[----:B------:R-:W-:Y:S01]  /*2ce0*/  ISETP.LT.AND P1, PT, R3, UR7, !P0 ;  /* 0x0000000703007c0c */ /* 0x000fe2000c721270 */
[----:B------:R-:W-:Y:S01]  /*2cf0*/  VIADD R3, R66, 0x15 ;  /* 0x0000001542037836 */ /* 0x000fe20000000000 */
[----:B------:R-:W-:Y:S01]  /*2d00*/  LEA.HI.X.SX32 R9, R17, R0, 0x1, P6 ;  /* 0x0000000011097211 */ /* 0x000fe200030f0eff */
[----:B------:R-:W-:Y:S01]  /*2d10*/  VIADD R17, R15, UR4 ;  /* 0x000000040f117c36 */ /* 0x000fe20008000000 */
[----:B------:R1:W-:Y:S01]  /*2d20*/  @P4 STG.E.U8 desc[UR14][R12.64], R19 ;  /* 0x000000130c004986 */ /* 0x0003e2000c10110e */
[----:B------:R-:W-:-:S02]  /*2d30*/  PRMT R23, R5, 0x7771, RZ ;  /* 0x0000777105177816 */ /* 0x000fc400000000ff */
[----:B------:R-:W-:Y:S01]  /*2d40*/  ISETP.LT.AND P5, PT, R3, UR7, !P0 ;  /* 0x0000000703007c0c */ /* 0x000fe2000c7a1270 */
[----:B------:R-:W-:Y:S01]  /*2d50*/  VIADD R3, R66, 0x16 ;  /* 0x0000001642037836 */ /* 0x000fe20000000000 */
[----:B------:R-:W-:Y:S02]  /*2d60*/  PRMT R21, R6, 0x7770, RZ ;  /* 0x0000777006157816 */ /* 0x000fe400000000ff */
[----:B0-----:R-:W-:Y:S02]  /*2d70*/  IADD3 R10, P6, R15, R2, RZ ;  /* 0x000000020f0a7210 */ /* 0x001fe40007fde0ff */
[----:B------:R-:W-:Y:S01]  /*2d80*/  ISETP.LT.AND P4, PT, R3, UR7, !P0 ;  /* 0x0000000703007c0c */ /* 0x000fe2000c781270 */
[----:B------:R-:W-:Y:S01]  /*2d90*/  VIADD R3, R66, 0x17 ;  /* 0x0000001742037836 */ /* 0x000fe20000000000 */
[----:B------:R-:W-:Y:S01]  /*2da0*/  LEA.HI.X.SX32 R11, R15, R0, 0x1, P6 ;  /* 0x000000000f0b7211 */ /* 0x000fe200030f0eff */
[C---:B-1----:R-:W-:Y:S01]  /*2db0*/  VIADD R19, R17.reuse, UR4 ;  /* 0x0000000411137c36 */ /* 0x042fe20008000000 */
[----:B------:R-:W-:-:S02]  /*2dc0*/  IADD3 R12, P6, R17, R2, RZ ;  /* 0x00000002110c7210 */ /* 0x000fc40007fde0ff */
[----:B------:R-:W-:Y:S02]  /*2dd0*/  PRMT R25, R5, 0x7770, RZ ;  /* 0x0000777005197816 */ /* 0x000fe400000000ff */
[----:B------:R-:W-:Y:S02]  /*2de0*/  LEA.HI.X.SX32 R13, R17, R0, 0x1, P6 ;  /* 0x00000000110d7211 */ /* 0x000fe400030f0eff */
[----:B------:R-:W-:Y:S01]  /*2df0*/  IADD3 R14, P6, R19, R2, RZ ;  /* 0x00000002130e7210 */ /* 0x000fe20007fde0ff */
[----:B------:R0:W-:Y:S01]  /*2e00*/  @P3 STG.E.U8 desc[UR14][R8.64], R25 ;  /* 0x0000001908003986 */ /* 0x0001e2000c10110e */
[----:B------:R-:W-:Y:S01]  /*2e10*/  ISETP.LT.AND P3, PT, R3, UR7, !P0 ;  /* 0x0000000703007c0c */ /* 0x000fe2000c761270 */
[----:B------:R-:W-:Y:S01]  /*2e20*/  VIADD R3, R66, 0x18 ;  /* 0x0000001842037836 */ /* 0x000fe20000000000 */
[C---:B------:R-:W-:Y:S01]  /*2e30*/  LEA.HI.X.SX32 R15, R19.reuse, R0, 0x1, P6 ;  /* 0x00000000130f7211 */ /* 0x040fe200030f0eff */
[----:B------:R-:W-:Y:S01]  /*2e40*/  VIADD R19, R19, UR4 ;  /* 0x0000000413137c36 */ /* 0x000fe20008000000 */
[----:B------:R1:W-:Y:S01]  /*2e50*/  @P2 STG.E.U8 desc[UR14][R10.64], R23 ;  /* 0x000000170a002986 */ /* 0x0003e2000c10110e */
[----:B------:R-:W-:-:S02]  /*2e60*/  PRMT R17, R6, 0x7771, RZ ;  /* 0x0000777106117816 */ /* 0x000fc400000000ff */
[----:B------:R-:W-:Y:S01]  /*2e70*/  ISETP.LT.AND P2, PT, R3, UR7, !P0 ;  /* 0x0000000703007c0c */ /* 0x000fe2000c741270 */
[----:B------:R-:W-:Y:S01]  /*2e80*/  VIADD R3, R66, 0x19 ;  /* 0x0000001942037836 */ /* 0x000fe20000000000 */
[----:B------:R2:W-:Y:S01]  /*2e90*/  @P1 STG.E.U8 desc[UR14][R12.64], R21 ;  /* 0x000000150c001986 */ /* 0x0005e2000c10110e */
[----:B0-----:R-:W-:-:S03]  /*2ea0*/  IADD3 R8, P6, R19, R2, RZ ;  /* 0x0000000213087210 */ /* 0x001fc60007fde0ff */
[----:B------:R0:W-:Y:S01]  /*2eb0*/  @P5 STG.E.U8 desc[UR14][R14.64], R17 ;  /* 0x000000110e005986 */ /* 0x0001e2000c10110e */
[----:B------:R-:W-:Y:S01]  /*2ec0*/  ISETP.LT.AND P1, PT, R3, UR7, !P0 ;  /* 0x0000000703007c0c */ /* 0x000fe2000c721270 */
[C---:B------:R-:W-:Y:S01]  /*2ed0*/  VIADD R3, R66.reuse, 0x1a ;  /* 0x0000001a42037836 */ /* 0x040fe20000000000 */
[C---:B------:R-:W-:Y:S01]  /*2ee0*/  LEA.HI.X.SX32 R9, R19.reuse, R0, 0x1, P6 ;  /* 0x0000000013097211 */ /* 0x040fe200030f0eff */
[----:B-1----:R-:W-:Y:S01]  /*2ef0*/  VIADD R11, R19, UR4 ;  /* 0x00000004130b7c36 */ /* 0x002fe20008000000 */
[C---:B------:R-:W-:Y:S02]  /*2f00*/  PRMT R23, R7.reuse, 0x7770, RZ ;  /* 0x0000777007177816 */ /* 0x040fe400000000ff */
[----:B------:R-:W-:Y:S01]  /*2f10*/  PRMT R19, R7, 0x7771, RZ ;  /* 0x0000777107137816 */ /* 0x000fe200000000ff */
[C---:B--2---:R-:W-:Y:S01]  /*2f20*/  VIADD R13, R11.reuse, UR4 ;  /* 0x000000040b0d7c36 */ /* 0x044fe20008000000 */
[----:B------:R-:W-:Y:S01]  /*2f30*/  IADD3 R10, P6, R11, R2, RZ ;  /* 0x000000020b0a7210 */ /* 0x000fe20007fde0ff */
[----:B------:R1:W-:Y:S01]  /*2f40*/  @P4 STG.E.U8 desc[UR14][R8.64], R23 ;  /* 0x0000001708004986 */ /* 0x0003e2000c10110e */
[----:B------:R-:W-:Y:S01]  /*2f50*/  ISETP.LT.AND P5, PT, R3, UR7, !P0 ;  /* 0x0000000703007c0c */ /* 0x000fe2000c7a1270 */
[----:B0-----:R-:W-:Y:S01]  /*2f60*/  VIADD R15, R13, UR4 ;  /* 0x000000040d0f7c36 */ /* 0x001fe20008000000 */
[----:B------:R-:W-:Y:S01]  /*2f70*/  LEA.HI.X.SX32 R11, R11, R0, 0x1, P6 ;  /* 0x000000000b0b7211 */ /* 0x000fe200030f0eff */
[----:B------:R-:W-:Y:S01]  /*2f80*/  VIADD R3, R66, 0x1b ;  /* 0x0000001b42037836 */ /* 0x000fe20000000000 */
[----:B------:R-:W-:Y:S01]  /*2f90*/  IADD3 R12, P6, R13, R2, RZ ;  /* 0x000000020d0c7210 */ /* 0x000fe20007fde0ff */
[----:B------:R-:W-:Y:S01]  /*2fa0*/  VIADD R17, R15, UR4 ;  /* 0x000000040f117c36 */ /* 0x000fe20008000000 */
[----:B------:R-:W-:Y:S01]  /*2fb0*/  PRMT R21, R4, 0x7772, RZ ;  /* 0x0000777204157816 */ /* 0x000fe200000000ff */
[----:B------:R0:W-:Y:S01]  /*2fc0*/  @P3 STG.E.U8 desc[UR14][R10.64], R19 ;  /* 0x000000130a003986 */ /* 0x0001e2000c10110e */
[----:B------:R-:W-:-:S02]  /*2fd0*/  LEA.HI.X.SX32 R13, R13, R0, 0x1, P6 ;  /* 0x000000000d0d7211 */ /* 0x000fc400030f0eff */
[----:B------:R-:W-:Y:S02]  /*2fe0*/  IADD3 R14, P6, R15, R2, RZ ;  /* 0x000000020f0e7210 */ /* 0x000fe40007fde0ff */
[----:B------:R-:W-:Y:S01]  /*2ff0*/  ISETP.LT.AND P4, PT, R3, UR7, !P0 ;  /* 0x0000000703007c0c */ /* 0x000fe2000c781270 */
[----:B------:R-:W-:Y:S01]  /*3000*/  VIADD R3, R66, 0x1c ;  /* 0x0000001c42037836 */ /* 0x000fe20000000000 */
[----:B------:R-:W-:Y:S01]  /*3010*/  LEA.HI.X.SX32 R15, R15, R0, 0x1, P6 ;  /* 0x000000000f0f7211 */ /* 0x000fe200030f0eff */
[----:B------:R2:W-:Y:S01]  /*3020*/  @P2 STG.E.U8 desc[UR14][R12.64], R21 ;  /* 0x000000150c002986 */ /* 0x0005e2000c10110e */
[C---:B-1----:R-:W-:Y:S02]  /*3030*/  IADD3 R8, P6, R17.reuse, R2, RZ ;  /* 0x0000000211087210 */ /* 0x042fe40007fde0ff */
[----:B------:R-:W-:Y:S01]  /*3040*/  PRMT R23, R4, 0x7773, RZ ;  /* 0x0000777304177816 */ /* 0x000fe200000000ff */
[C---:B0-----:R-:W-:Y:S01]  /*3050*/  VIADD R11, R17.reuse, UR4 ;  /* 0x00000004110b7c36 */ /* 0x041fe20008000000 */
[----:B------:R-:W-:-:S02]  /*3060*/  LEA.HI.X.SX32 R9, R17, R0, 0x1, P6 ;  /* 0x0000000011097211 */ /* 0x000fc400030f0eff */
[----:B------:R-:W-:Y:S01]  /*3070*/  ISETP.LT.AND P3, PT, R3, UR7, !P0 ;  /* 0x0000000703007c0c */ /* 0x000fe2000c761270 */
[C---:B------:R-:W-:Y:S01]  /*3080*/  VIADD R19, R11.reuse, UR4 ;  /* 0x000000040b137c36 */ /* 0x040fe20008000000 */
[----:B------:R0:W-:Y:S01]  /*3090*/  @P1 STG.E.U8 desc[UR14][R14.64], R23 ;  /* 0x000000170e001986 */ /* 0x0001e2000c10110e */
[C---:B------:R-:W-:Y:S01]  /*30a0*/  VIADD R3, R66.reuse, 0x1d ;  /* 0x0000001d42037836 */ /* 0x040fe20000000000 */
[-C--:B------:R-:W-:Y:S01]  /*30b0*/  IADD3 R10, P1, R11, R2.reuse, RZ ;  /* 0x000000020b0a7210 */ /* 0x080fe20007f3e0ff */
[C---:B------:R-:W-:Y:S01]  /*30c0*/  VIADD R17, R19.reuse, UR4 ;  /* 0x0000000413117c36 */ /* 0x040fe20008000000 */
[----:B--2---:R-:W-:Y:S02]  /*30d0*/  IADD3 R12, P6, R19, R2, RZ ;  /* 0x00000002130c7210 */ /* 0x004fe40007fde0ff */
[----:B------:R-:W-:Y:S01]  /*30e0*/  ISETP.LT.AND P2, PT, R3, UR7, !P0 ;  /* 0x0000000703007c0c */ /* 0x000fe2000c741270 */
[----:B------:R-:W-:Y:S01]  /*30f0*/  VIADD R21, R17, UR4 ;  /* 0x0000000411157c36 */ /* 0x000fe20008000000 */
[-C--:B------:R-:W-:Y:S01]  /*3100*/  LEA.HI.X.SX32 R11, R11, R0.reuse, 0x1, P1 ;  /* 0x000000000b0b7211 */ /* 0x080fe200008f0eff */
[C---:B------:R-:W-:Y:S01]  /*3110*/  VIADD R3, R66.reuse, 0x1e ;  /* 0x0000001e42037836 */ /* 0x040fe20000000000 */
[----:B------:R-:W-:Y:S01]  /*3120*/  LEA.HI.X.SX32 R13, R19, R0, 0x1, P6 ;  /* 0x00000000130d7211 */ /* 0x000fe200030f0eff */
[----:B------:R-:W-:Y:S01]  /*3130*/  VIADD R66, R66, 0x1f ;  /* 0x0000001f42427836 */ /* 0x000fe20000000000 */
[CC--:B0-----:R-:W-:Y:S01]  /*3140*/  IADD3 R14, P1, R21.reuse, R2.reuse, RZ ;  /* 0x00000002150e7210 */ /* 0x0c1fe20007f3e0ff */
[----:B------:R-:W-:Y:S01]  /*3150*/  VIADD R19, R21, UR4 ;  /* 0x0000000415137c36 */ /* 0x000fe20008000000 */
[----:B------:R-:W-:-:S02]  /*3160*/  IADD3 R16, P6, R17, R2, RZ ;  /* 0x0000000211107210 */ /* 0x000fc40007fde0ff */
[-C--:B------:R-:W-:Y:S02]  /*3170*/  LEA.HI.X.SX32 R15, R21, R0.reuse, 0x1, P1 ;  /* 0x00000000150f7211 */ /* 0x080fe400008f0eff */
[----:B------:R-:W-:Y:S02]  /*3180*/  ISETP.LT.AND P1, PT, R3, UR7, !P0 ;  /* 0x0000000703007c0c */ /* 0x000fe4000c721270 */
[----:B------:R-:W-:Y:S02]  /*3190*/  LEA.HI.X.SX32 R17, R17, R0, 0x1, P6 ;  /* 0x0000000011117211 */ /* 0x000fe400030f0eff */
[----:B------:R-:W-:Y:S02]  /*31a0*/  ISETP.LT.AND P0, PT, R66, UR7, !P0 ;  /* 0x0000000742007c0c */ /* 0x000fe4000c701270 */
[----:B------:R-:W-:Y:S02]  /*31b0*/  IADD3 R2, P6, R19, R2, RZ ;  /* 0x0000000213027210 */ /* 0x000fe40007fde0ff */
[----:B------:R-:W-:-:S02]  /*31c0*/  PRMT R25, R5, 0x7772, RZ ;  /* 0x0000777205197816 */ /* 0x000fc400000000ff */
[----:B------:R-:W-:Y:S02]  /*31d0*/  PRMT R23, R5, 0x7773, RZ ;  /* 0x0000777305177816 */ /* 0x000fe400000000ff */
[----:B------:R-:W-:Y:S01]  /*31e0*/  LEA.HI.X.SX32 R3, R19, R0, 0x1, P6 ;  /* 0x0000000013037211 */ /* 0x000fe200030f0eff */
[----:B------:R0:W-:Y:S01]  /*31f0*/  @P5 STG.E.U8 desc[UR14][R8.64], R25 ;  /* 0x0000001908005986 */ /* 0x0001e2000c10110e */
[C---:B------:R-:W-:Y:S02]  /*3200*/  PRMT R21, R6.reuse, 0x7772, RZ ;  /* 0x0000777206157816 */ /* 0x040fe400000000ff */
[----:B------:R-:W-:Y:S01]  /*3210*/  PRMT R19, R6, 0x7773, RZ ;  /* 0x0000777306137816 */ /* 0x000fe200000000ff */
[----:B------:R0:W-:Y:S01]  /*3220*/  @P4 STG.E.U8 desc[UR14][R10.64], R23 ;  /* 0x000000170a004986 */ /* 0x0001e2000c10110e */
[C---:B------:R-:W-:Y:S02]  /*3230*/  PRMT R5, R7.reuse, 0x7773, RZ ;  /* 0x0000777307057816 */ /* 0x040fe400000000ff */
[----:B------:R-:W-:Y:S01]  /*3240*/  PRMT R7, R7, 0x7772, RZ ;  /* 0x0000777207077816 */ /* 0x000fe200000000ff */
[----:B------:R0:W-:Y:S04]  /*3250*/  @P3 STG.E.U8 desc[UR14][R12.64], R21 ;  /* 0x000000150c003986 */ /* 0x0001e8000c10110e */
[----:B------:R0:W-:Y:S04]  /*3260*/  @P2 STG.E.U8 desc[UR14][R16.64], R19 ;  /* 0x0000001310002986 */ /* 0x0001e8000c10110e */
[----:B------:R0:W-:Y:S01]  /*3270*/  @P1 STG.E.U8 desc[UR14][R14.64], R7 ;  /* 0x000000070e001986 */ /* 0x0001e2000c10110e */
[----:B------:R-:W-:Y:S05]  /*3280*/  @!P0 EXIT ;  /* 0x000000000000894d */ /* 0x000fea0003800000 */
[----:B------:R-:W-:Y:S01]  /*3290*/  STG.E.U8 desc[UR14][R2.64], R5 ;  /* 0x0000000502007986 */ /* 0x000fe2000c10110e */
[----:B------:R-:W-:Y:S05]  /*32a0*/  EXIT ;  /* 0x000000000000794d */ /* 0x000fea0003800000 */
.L_x_2:
[----:B------:R-:W-:-:S00]  /*32b0*/  BRA `(.L_x_2) ;  /* 0xfffffffc00fc7947 */ /* 0x000fc0000383ffff */
[----:B------:R-:W-:-:S00]  /*32c0*/  NOP ;  /* 0x0000000000007918 */ /* 0x000fc00000000000 */
        /* <DEDUP_REMOVED lines=11> */
.L_x_3:


//--------------------- .nv.shared.matmul_kernel  --------------------------
	.section	.nv.shared.matmul_kernel,"aw",@nobits
	.sectionflags	@""
	.align	16
	.zero		1024


//--------------------- .nv.shared.reserved.0     --------------------------
	.section	.nv.shared.reserved.0,"aw",@nobits
	.weak		__nv_reservedSMEM_offset_0_alias
	.size		__nv_reservedSMEM_offset_0_alias, 0, 0
	.other		__nv_reservedSMEM_offset_0_alias,@"STO_CUDA_RESERVED_SHARED STV_DEFAULT"
__nv_reservedSMEM_offset_0_alias:
	.zero		0


//--------------------- .nv.constant0.matmul_kernel --------------------------
	.section	.nv.constant0.matmul_kernel,"a",@progbits
	.sectionflags	@""
	.align	4
.nv.constant0.matmul_kernel:
	.zero		608


//--------------------- SYMBOLS --------------------------

	.type		.nv.reservedSmem.offset0,@object
	.size		.nv.reservedSmem.offset0,0x4
